//
// Generated by NVIDIA NVVM Compiler
//
// Compiler Build ID: CL-36424714
// Cuda compilation tools, release 13.0, V13.0.88
// Based on NVVM 20.0.0
//

.version 9.0
.target sm_100
.address_size 64

	// .globl	_Z11my_hamiltoniPiS_j
// _ZZ11my_hamiltoniPiS_jE2qc has been demoted
// _ZZ11my_hamiltoniPiS_jE5a_n_1 has been demoted
// _ZZ7sum_alliPiS_jE7tmp_sum has been demoted

.visible .entry _Z11my_hamiltoniPiS_j(
	.param .u32 _Z11my_hamiltoniPiS_j_param_0,
	.param .u64 .ptr .align 1 _Z11my_hamiltoniPiS_j_param_1,
	.param .u64 .ptr .align 1 _Z11my_hamiltoniPiS_j_param_2,
	.param .u32 _Z11my_hamiltoniPiS_j_param_3
)
{
	.reg .pred 	%p<78>;
	.reg .b32 	%r<512>;
	.reg .b64 	%rd<27>;
	// demoted variable
	.shared .align 4 .b8 _ZZ11my_hamiltoniPiS_jE2qc[124];
	// demoted variable
	.shared .align 4 .b8 _ZZ11my_hamiltoniPiS_jE5a_n_1[124];
	ld.param.u32 	%r93, [_Z11my_hamiltoniPiS_j_param_0];
	ld.param.u64 	%rd3, [_Z11my_hamiltoniPiS_j_param_1];
	ld.param.u64 	%rd2, [_Z11my_hamiltoniPiS_j_param_2];
	ld.param.u32 	%r94, [_Z11my_hamiltoniPiS_j_param_3];
	cvta.to.global.u64 	%rd1, %rd3;
	mov.u32 	%r1, %tid.x;
	mov.u32 	%r2, %ctaid.x;
	setp.lt.s32 	%p1, %r93, 1;
	mov.b32 	%r482, 0;
	@%p1 bra 	$L__BB0_13;
	mul.lo.s32 	%r3, %r93, %r1;
	and.b32  	%r4, %r93, 15;
	setp.lt.u32 	%p2, %r93, 16;
	mov.b32 	%r482, 0;
	mov.u32 	%r475, %r482;
	@%p2 bra 	$L__BB0_4;
	and.b32  	%r475, %r93, 2147483632;
	mov.b32 	%r482, 0;
	mov.u32 	%r469, %r482;
$L__BB0_3:
	.pragma "nounroll";
	add.s32 	%r99, %r469, %r3;
	mul.wide.u32 	%rd4, %r99, 4;
	add.s64 	%rd5, %rd1, %rd4;
	ld.global.u32 	%r100, [%rd5];
	shl.b32 	%r101, %r100, %r469;
	or.b32  	%r102, %r101, %r482;
	add.s32 	%r103, %r469, 1;
	ld.global.u32 	%r104, [%rd5+4];
	shl.b32 	%r105, %r104, %r103;
	or.b32  	%r106, %r105, %r102;
	add.s32 	%r107, %r469, 2;
	ld.global.u32 	%r108, [%rd5+8];
	shl.b32 	%r109, %r108, %r107;
	or.b32  	%r110, %r109, %r106;
	add.s32 	%r111, %r469, 3;
	ld.global.u32 	%r112, [%rd5+12];
	shl.b32 	%r113, %r112, %r111;
	or.b32  	%r114, %r113, %r110;
	add.s32 	%r115, %r469, 4;
	ld.global.u32 	%r116, [%rd5+16];
	shl.b32 	%r117, %r116, %r115;
	or.b32  	%r118, %r117, %r114;
	add.s32 	%r119, %r469, 5;
	ld.global.u32 	%r120, [%rd5+20];
	shl.b32 	%r121, %r120, %r119;
	or.b32  	%r122, %r121, %r118;
	add.s32 	%r123, %r469, 6;
	ld.global.u32 	%r124, [%rd5+24];
	shl.b32 	%r125, %r124, %r123;
	or.b32  	%r126, %r125, %r122;
	add.s32 	%r127, %r469, 7;
	ld.global.u32 	%r128, [%rd5+28];
	shl.b32 	%r129, %r128, %r127;
	or.b32  	%r130, %r129, %r126;
	add.s32 	%r131, %r469, 8;
	ld.global.u32 	%r132, [%rd5+32];
	shl.b32 	%r133, %r132, %r131;
	or.b32  	%r134, %r133, %r130;
	add.s32 	%r135, %r469, 9;
	ld.global.u32 	%r136, [%rd5+36];
	shl.b32 	%r137, %r136, %r135;
	or.b32  	%r138, %r137, %r134;
	add.s32 	%r139, %r469, 10;
	ld.global.u32 	%r140, [%rd5+40];
	shl.b32 	%r141, %r140, %r139;
	or.b32  	%r142, %r141, %r138;
	add.s32 	%r143, %r469, 11;
	ld.global.u32 	%r144, [%rd5+44];
	shl.b32 	%r145, %r144, %r143;
	or.b32  	%r146, %r145, %r142;
	add.s32 	%r147, %r469, 12;
	ld.global.u32 	%r148, [%rd5+48];
	shl.b32 	%r149, %r148, %r147;
	or.b32  	%r150, %r149, %r146;
	add.s32 	%r151, %r469, 13;
	ld.global.u32 	%r152, [%rd5+52];
	shl.b32 	%r153, %r152, %r151;
	or.b32  	%r154, %r153, %r150;
	add.s32 	%r155, %r469, 14;
	ld.global.u32 	%r156, [%rd5+56];
	shl.b32 	%r157, %r156, %r155;
	or.b32  	%r158, %r157, %r154;
	add.s32 	%r159, %r469, 15;
	ld.global.u32 	%r160, [%rd5+60];
	shl.b32 	%r161, %r160, %r159;
	or.b32  	%r482, %r161, %r158;
	add.s32 	%r469, %r469, 16;
	setp.ne.s32 	%p3, %r469, %r475;
	@%p3 bra 	$L__BB0_3;
$L__BB0_4:
	setp.eq.s32 	%p4, %r4, 0;
	@%p4 bra 	$L__BB0_13;
	and.b32  	%r13, %r93, 7;
	setp.lt.u32 	%p5, %r4, 8;
	@%p5 bra 	$L__BB0_7;
	add.s32 	%r163, %r475, %r3;
	mul.wide.u32 	%rd6, %r163, 4;
	add.s64 	%rd7, %rd1, %rd6;
	ld.global.u32 	%r164, [%rd7];
	shl.b32 	%r165, %r164, %r475;
	add.s32 	%r166, %r475, 1;
	cvt.u64.u32 	%rd8, %r3;
	cvt.u64.u32 	%rd9, %r475;
	add.s64 	%rd10, %rd9, %rd8;
	shl.b64 	%rd11, %rd10, 2;
	add.s64 	%rd12, %rd1, %rd11;
	ld.global.u32 	%r167, [%rd12+4];
	shl.b32 	%r168, %r167, %r166;
	or.b32  	%r169, %r165, %r168;
	add.s32 	%r170, %r475, 2;
	ld.global.u32 	%r171, [%rd12+8];
	shl.b32 	%r172, %r171, %r170;
	or.b32  	%r173, %r169, %r172;
	add.s32 	%r174, %r475, 3;
	ld.global.u32 	%r175, [%rd12+12];
	shl.b32 	%r176, %r175, %r174;
	or.b32  	%r177, %r173, %r176;
	add.s32 	%r178, %r475, 4;
	ld.global.u32 	%r179, [%rd12+16];
	shl.b32 	%r180, %r179, %r178;
	or.b32  	%r181, %r177, %r180;
	add.s32 	%r182, %r475, 5;
	ld.global.u32 	%r183, [%rd12+20];
	shl.b32 	%r184, %r183, %r182;
	or.b32  	%r185, %r181, %r184;
	add.s32 	%r186, %r475, 6;
	ld.global.u32 	%r187, [%rd12+24];
	shl.b32 	%r188, %r187, %r186;
	or.b32  	%r189, %r185, %r188;
	add.s32 	%r190, %r475, 7;
	ld.global.u32 	%r191, [%rd12+28];
	shl.b32 	%r192, %r191, %r190;
	or.b32  	%r193, %r189, %r192;
	or.b32  	%r482, %r193, %r482;
	add.s32 	%r475, %r475, 8;
$L__BB0_7:
	setp.eq.s32 	%p6, %r13, 0;
	@%p6 bra 	$L__BB0_13;
	and.b32  	%r19, %r93, 3;
	setp.lt.u32 	%p7, %r13, 4;
	@%p7 bra 	$L__BB0_10;
	add.s32 	%r195, %r475, %r3;
	mul.wide.u32 	%rd13, %r195, 4;
	add.s64 	%rd14, %rd1, %rd13;
	ld.global.u32 	%r196, [%rd14];
	shl.b32 	%r197, %r196, %r475;
	add.s32 	%r198, %r475, 1;
	cvt.u64.u32 	%rd15, %r3;
	cvt.u64.u32 	%rd16, %r475;
	add.s64 	%rd17, %rd16, %rd15;
	shl.b64 	%rd18, %rd17, 2;
	add.s64 	%rd19, %rd1, %rd18;
	ld.global.u32 	%r199, [%rd19+4];
	shl.b32 	%r200, %r199, %r198;
	or.b32  	%r201, %r197, %r200;
	add.s32 	%r202, %r475, 2;
	ld.global.u32 	%r203, [%rd19+8];
	shl.b32 	%r204, %r203, %r202;
	or.b32  	%r205, %r201, %r204;
	add.s32 	%r206, %r475, 3;
	ld.global.u32 	%r207, [%rd19+12];
	shl.b32 	%r208, %r207, %r206;
	or.b32  	%r209, %r205, %r208;
	or.b32  	%r482, %r209, %r482;
	add.s32 	%r475, %r475, 4;
$L__BB0_10:
	setp.eq.s32 	%p8, %r19, 0;
	@%p8 bra 	$L__BB0_13;
	mov.b32 	%r481, 0;
$L__BB0_12:
	.pragma "nounroll";
	add.s32 	%r211, %r475, %r3;
	mul.wide.u32 	%rd20, %r211, 4;
	add.s64 	%rd21, %rd1, %rd20;
	ld.global.u32 	%r212, [%rd21];
	shl.b32 	%r213, %r212, %r475;
	or.b32  	%r482, %r213, %r482;
	add.s32 	%r475, %r475, 1;
	add.s32 	%r481, %r481, 1;
	setp.ne.s32 	%p9, %r481, %r19;
	@%p9 bra 	$L__BB0_12;
$L__BB0_13:
	mov.u32 	%r215, %nctaid.x;
	clz.b32 	%r216, %r215;
	add.s32 	%r32, %r93, -1;
	mad.lo.s32 	%r217, %r32, %r93, %r1;
	mul.wide.s32 	%rd22, %r217, 4;
	add.s64 	%rd23, %rd1, %rd22;
	ld.global.u32 	%r218, [%rd23];
	shl.b32 	%r219, %r1, 2;
	mov.u32 	%r220, _ZZ11my_hamiltoniPiS_jE5a_n_1;
	add.s32 	%r221, %r220, %r219;
	st.shared.u32 	[%r221], %r218;
	add.s32 	%r222, %r216, %r93;
	add.s32 	%r33, %r222, -32;
	shr.u32 	%r223, %r482, %r32;
	and.b32  	%r34, %r223, 1;
	mov.u32 	%r224, _ZZ11my_hamiltoniPiS_jE2qc;
	add.s32 	%r35, %r224, %r219;
	mov.b32 	%r225, -2147483648;
	shr.u32 	%r36, %r225, %r216;
	add.s32 	%r37, %r93, -2;
	add.s32 	%r226, %r93, 7;
	and.b32  	%r227, %r226, 7;
	add.s32 	%r38, %r227, -1;
	add.s32 	%r228, %r93, 3;
	and.b32  	%r229, %r228, 3;
	add.s32 	%r39, %r229, -1;
	and.b32  	%r40, %r32, 7;
	and.b32  	%r41, %r32, -8;
	and.b32  	%r42, %r226, 3;
	and.b32  	%r43, %r228, 1;
	mov.b32 	%r483, 0;
	mov.u32 	%r484, %r2;
	mov.u32 	%r485, %r483;
$L__BB0_14:
	setp.lt.s32 	%p10, %r93, 3;
	shr.u32 	%r230, %r484, %r1;
	and.b32  	%r231, %r34, %r230;
	st.shared.u32 	[%r35], %r231;
	and.b32  	%r232, %r230, 1;
	setp.eq.b32 	%p11, %r232, 1;
	selp.b32 	%r47, %r482, 0, %p11;
	bar.sync 	0;
	@%p10 bra 	$L__BB0_28;
	mov.b32 	%r486, 1;
$L__BB0_16:
	setp.lt.u32 	%p12, %r37, 7;
	mov.b32 	%r494, 0;
	mov.u32 	%r499, %r494;
	@%p12 bra 	$L__BB0_19;
	add.s32 	%r487, %r224, 16;
	mov.b32 	%r488, 0;
	mov.u32 	%r499, %r488;
$L__BB0_18:
	.pragma "nounroll";
	ld.shared.u32 	%r239, [%r487+-16];
	shr.u32 	%r240, %r47, %r488;
	and.b32  	%r241, %r240, 1;
	setp.eq.b32 	%p13, %r241, 1;
	selp.b32 	%r242, %r239, 0, %p13;
	add.s32 	%r243, %r242, %r499;
	setp.lt.u32 	%p14, %r243, %r94;
	selp.b32 	%r244, 0, %r94, %p14;
	sub.s32 	%r245, %r243, %r244;
	ld.shared.u32 	%r246, [%r487+-12];
	add.s32 	%r247, %r488, 1;
	shr.u32 	%r248, %r47, %r247;
	and.b32  	%r249, %r248, 1;
	setp.eq.b32 	%p15, %r249, 1;
	selp.b32 	%r250, %r246, 0, %p15;
	add.s32 	%r251, %r250, %r245;
	setp.lt.u32 	%p16, %r251, %r94;
	selp.b32 	%r252, 0, %r94, %p16;
	sub.s32 	%r253, %r251, %r252;
	ld.shared.u32 	%r254, [%r487+-8];
	add.s32 	%r255, %r488, 2;
	shr.u32 	%r256, %r47, %r255;
	and.b32  	%r257, %r256, 1;
	setp.eq.b32 	%p17, %r257, 1;
	selp.b32 	%r258, %r254, 0, %p17;
	add.s32 	%r259, %r258, %r253;
	setp.lt.u32 	%p18, %r259, %r94;
	selp.b32 	%r260, 0, %r94, %p18;
	sub.s32 	%r261, %r259, %r260;
	ld.shared.u32 	%r262, [%r487+-4];
	add.s32 	%r263, %r488, 3;
	shr.u32 	%r264, %r47, %r263;
	and.b32  	%r265, %r264, 1;
	setp.eq.b32 	%p19, %r265, 1;
	selp.b32 	%r266, %r262, 0, %p19;
	add.s32 	%r267, %r266, %r261;
	setp.lt.u32 	%p20, %r267, %r94;
	selp.b32 	%r268, 0, %r94, %p20;
	sub.s32 	%r269, %r267, %r268;
	ld.shared.u32 	%r270, [%r487];
	add.s32 	%r271, %r488, 4;
	shr.u32 	%r272, %r47, %r271;
	and.b32  	%r273, %r272, 1;
	setp.eq.b32 	%p21, %r273, 1;
	selp.b32 	%r274, %r270, 0, %p21;
	add.s32 	%r275, %r274, %r269;
	setp.lt.u32 	%p22, %r275, %r94;
	selp.b32 	%r276, 0, %r94, %p22;
	sub.s32 	%r277, %r275, %r276;
	ld.shared.u32 	%r278, [%r487+4];
	add.s32 	%r279, %r488, 5;
	shr.u32 	%r280, %r47, %r279;
	and.b32  	%r281, %r280, 1;
	setp.eq.b32 	%p23, %r281, 1;
	selp.b32 	%r282, %r278, 0, %p23;
	add.s32 	%r283, %r282, %r277;
	setp.lt.u32 	%p24, %r283, %r94;
	selp.b32 	%r284, 0, %r94, %p24;
	sub.s32 	%r285, %r283, %r284;
	ld.shared.u32 	%r286, [%r487+8];
	add.s32 	%r287, %r488, 6;
	shr.u32 	%r288, %r47, %r287;
	and.b32  	%r289, %r288, 1;
	setp.eq.b32 	%p25, %r289, 1;
	selp.b32 	%r290, %r286, 0, %p25;
	add.s32 	%r291, %r290, %r285;
	setp.lt.u32 	%p26, %r291, %r94;
	selp.b32 	%r292, 0, %r94, %p26;
	sub.s32 	%r293, %r291, %r292;
	ld.shared.u32 	%r294, [%r487+12];
	add.s32 	%r295, %r488, 7;
	shr.u32 	%r296, %r47, %r295;
	and.b32  	%r297, %r296, 1;
	setp.eq.b32 	%p27, %r297, 1;
	selp.b32 	%r298, %r294, 0, %p27;
	add.s32 	%r299, %r298, %r293;
	setp.lt.u32 	%p28, %r299, %r94;
	selp.b32 	%r300, 0, %r94, %p28;
	sub.s32 	%r499, %r299, %r300;
	add.s32 	%r487, %r487, 32;
	add.s32 	%r488, %r488, 8;
	setp.ne.s32 	%p29, %r488, %r41;
	mov.u32 	%r494, %r41;
	@%p29 bra 	$L__BB0_18;
$L__BB0_19:
	setp.eq.s32 	%p30, %r40, 0;
	@%p30 bra 	$L__BB0_27;
	setp.lt.u32 	%p31, %r38, 3;
	@%p31 bra 	$L__BB0_22;
	shl.b32 	%r302, %r494, 2;
	add.s32 	%r304, %r224, %r302;
	ld.shared.u32 	%r305, [%r304];
	shr.u32 	%r306, %r47, %r494;
	and.b32  	%r307, %r306, 1;
	setp.eq.b32 	%p32, %r307, 1;
	selp.b32 	%r308, %r305, 0, %p32;
	add.s32 	%r309, %r308, %r499;
	setp.lt.u32 	%p33, %r309, %r94;
	selp.b32 	%r310, 0, %r94, %p33;
	sub.s32 	%r311, %r309, %r310;
	add.s32 	%r312, %r494, 1;
	ld.shared.u32 	%r313, [%r304+4];
	shr.u32 	%r314, %r47, %r312;
	and.b32  	%r315, %r314, 1;
	setp.eq.b32 	%p34, %r315, 1;
	selp.b32 	%r316, %r313, 0, %p34;
	add.s32 	%r317, %r316, %r311;
	setp.lt.u32 	%p35, %r317, %r94;
	selp.b32 	%r318, 0, %r94, %p35;
	sub.s32 	%r319, %r317, %r318;
	add.s32 	%r320, %r494, 2;
	ld.shared.u32 	%r321, [%r304+8];
	shr.u32 	%r322, %r47, %r320;
	and.b32  	%r323, %r322, 1;
	setp.eq.b32 	%p36, %r323, 1;
	selp.b32 	%r324, %r321, 0, %p36;
	add.s32 	%r325, %r324, %r319;
	setp.lt.u32 	%p37, %r325, %r94;
	selp.b32 	%r326, 0, %r94, %p37;
	sub.s32 	%r327, %r325, %r326;
	add.s32 	%r328, %r494, 3;
	ld.shared.u32 	%r329, [%r304+12];
	shr.u32 	%r330, %r47, %r328;
	and.b32  	%r331, %r330, 1;
	setp.eq.b32 	%p38, %r331, 1;
	selp.b32 	%r332, %r329, 0, %p38;
	add.s32 	%r333, %r332, %r327;
	setp.lt.u32 	%p39, %r333, %r94;
	selp.b32 	%r334, 0, %r94, %p39;
	sub.s32 	%r499, %r333, %r334;
	add.s32 	%r494, %r494, 4;
$L__BB0_22:
	setp.eq.s32 	%p40, %r42, 0;
	@%p40 bra 	$L__BB0_27;
	setp.eq.s32 	%p41, %r39, 0;
	@%p41 bra 	$L__BB0_25;
	shl.b32 	%r336, %r494, 2;
	add.s32 	%r338, %r224, %r336;
	ld.shared.u32 	%r339, [%r338];
	shr.u32 	%r340, %r47, %r494;
	and.b32  	%r341, %r340, 1;
	setp.eq.b32 	%p42, %r341, 1;
	selp.b32 	%r342, %r339, 0, %p42;
	add.s32 	%r343, %r342, %r499;
	setp.lt.u32 	%p43, %r343, %r94;
	selp.b32 	%r344, 0, %r94, %p43;
	sub.s32 	%r345, %r343, %r344;
	add.s32 	%r346, %r494, 1;
	ld.shared.u32 	%r347, [%r338+4];
	shr.u32 	%r348, %r47, %r346;
	and.b32  	%r349, %r348, 1;
	setp.eq.b32 	%p44, %r349, 1;
	selp.b32 	%r350, %r347, 0, %p44;
	add.s32 	%r351, %r350, %r345;
	setp.lt.u32 	%p45, %r351, %r94;
	selp.b32 	%r352, 0, %r94, %p45;
	sub.s32 	%r499, %r351, %r352;
	add.s32 	%r494, %r494, 2;
$L__BB0_25:
	setp.eq.s32 	%p46, %r43, 0;
	@%p46 bra 	$L__BB0_27;
	shl.b32 	%r353, %r494, 2;
	add.s32 	%r355, %r224, %r353;
	ld.shared.u32 	%r356, [%r355];
	shr.u32 	%r357, %r47, %r494;
	and.b32  	%r358, %r357, 1;
	setp.eq.b32 	%p47, %r358, 1;
	selp.b32 	%r359, %r356, 0, %p47;
	add.s32 	%r360, %r359, %r499;
	setp.lt.u32 	%p48, %r360, %r94;
	selp.b32 	%r361, 0, %r94, %p48;
	sub.s32 	%r499, %r360, %r361;
$L__BB0_27:
	bar.sync 	0;
	st.shared.u32 	[%r35], %r499;
	add.s32 	%r486, %r486, 1;
	setp.eq.s32 	%p49, %r486, %r32;
	@%p49 bra 	$L__BB0_28;
	bra.uni 	$L__BB0_16;
$L__BB0_28:
	setp.lt.s32 	%p50, %r93, 2;
	mov.b32 	%r511, 0;
	@%p50 bra 	$L__BB0_40;
	setp.lt.u32 	%p51, %r37, 7;
	mov.b32 	%r506, 0;
	mov.u32 	%r511, %r506;
	@%p51 bra 	$L__BB0_32;
	mov.b32 	%r500, 0;
	mov.u32 	%r511, %r500;
$L__BB0_31:
	.pragma "nounroll";
	shl.b32 	%r366, %r500, 2;
	add.s32 	%r368, %r224, %r366;
	ld.shared.u32 	%r369, [%r368];
	add.s32 	%r371, %r220, %r366;
	ld.shared.u32 	%r372, [%r371];
	mad.lo.s32 	%r373, %r372, %r369, %r511;
	setp.lt.u32 	%p52, %r373, %r94;
	selp.b32 	%r374, 0, %r94, %p52;
	sub.s32 	%r375, %r373, %r374;
	ld.shared.u32 	%r376, [%r368+4];
	ld.shared.u32 	%r377, [%r371+4];
	mad.lo.s32 	%r378, %r377, %r376, %r375;
	setp.lt.u32 	%p53, %r378, %r94;
	selp.b32 	%r379, 0, %r94, %p53;
	sub.s32 	%r380, %r378, %r379;
	ld.shared.u32 	%r381, [%r368+8];
	ld.shared.u32 	%r382, [%r371+8];
	mad.lo.s32 	%r383, %r382, %r381, %r380;
	setp.lt.u32 	%p54, %r383, %r94;
	selp.b32 	%r384, 0, %r94, %p54;
	sub.s32 	%r385, %r383, %r384;
	ld.shared.u32 	%r386, [%r368+12];
	ld.shared.u32 	%r387, [%r371+12];
	mad.lo.s32 	%r388, %r387, %r386, %r385;
	setp.lt.u32 	%p55, %r388, %r94;
	selp.b32 	%r389, 0, %r94, %p55;
	sub.s32 	%r390, %r388, %r389;
	ld.shared.u32 	%r391, [%r368+16];
	ld.shared.u32 	%r392, [%r371+16];
	mad.lo.s32 	%r393, %r392, %r391, %r390;
	setp.lt.u32 	%p56, %r393, %r94;
	selp.b32 	%r394, 0, %r94, %p56;
	sub.s32 	%r395, %r393, %r394;
	ld.shared.u32 	%r396, [%r368+20];
	ld.shared.u32 	%r397, [%r371+20];
	mad.lo.s32 	%r398, %r397, %r396, %r395;
	setp.lt.u32 	%p57, %r398, %r94;
	selp.b32 	%r399, 0, %r94, %p57;
	sub.s32 	%r400, %r398, %r399;
	ld.shared.u32 	%r401, [%r368+24];
	ld.shared.u32 	%r402, [%r371+24];
	mad.lo.s32 	%r403, %r402, %r401, %r400;
	setp.lt.u32 	%p58, %r403, %r94;
	selp.b32 	%r404, 0, %r94, %p58;
	sub.s32 	%r405, %r403, %r404;
	ld.shared.u32 	%r406, [%r368+28];
	ld.shared.u32 	%r407, [%r371+28];
	mad.lo.s32 	%r408, %r407, %r406, %r405;
	setp.lt.u32 	%p59, %r408, %r94;
	selp.b32 	%r409, 0, %r94, %p59;
	sub.s32 	%r511, %r408, %r409;
	add.s32 	%r500, %r500, 8;
	setp.ne.s32 	%p60, %r500, %r41;
	mov.u32 	%r506, %r41;
	@%p60 bra 	$L__BB0_31;
$L__BB0_32:
	setp.eq.s32 	%p61, %r40, 0;
	@%p61 bra 	$L__BB0_40;
	setp.lt.u32 	%p62, %r38, 3;
	@%p62 bra 	$L__BB0_35;
	shl.b32 	%r411, %r506, 2;
	add.s32 	%r413, %r224, %r411;
	ld.shared.u32 	%r414, [%r413];
	mov.u32 	%r415, _ZZ11my_hamiltoniPiS_jE5a_n_1;
	add.s32 	%r416, %r415, %r411;
	ld.shared.u32 	%r417, [%r416];
	mad.lo.s32 	%r418, %r417, %r414, %r511;
	setp.lt.u32 	%p63, %r418, %r94;
	selp.b32 	%r419, 0, %r94, %p63;
	sub.s32 	%r420, %r418, %r419;
	ld.shared.u32 	%r421, [%r413+4];
	ld.shared.u32 	%r422, [%r416+4];
	mad.lo.s32 	%r423, %r422, %r421, %r420;
	setp.lt.u32 	%p64, %r423, %r94;
	selp.b32 	%r424, 0, %r94, %p64;
	sub.s32 	%r425, %r423, %r424;
	ld.shared.u32 	%r426, [%r413+8];
	ld.shared.u32 	%r427, [%r416+8];
	mad.lo.s32 	%r428, %r427, %r426, %r425;
	setp.lt.u32 	%p65, %r428, %r94;
	selp.b32 	%r429, 0, %r94, %p65;
	sub.s32 	%r430, %r428, %r429;
	ld.shared.u32 	%r431, [%r413+12];
	ld.shared.u32 	%r432, [%r416+12];
	mad.lo.s32 	%r433, %r432, %r431, %r430;
	setp.lt.u32 	%p66, %r433, %r94;
	selp.b32 	%r434, 0, %r94, %p66;
	sub.s32 	%r511, %r433, %r434;
	add.s32 	%r506, %r506, 4;
$L__BB0_35:
	setp.eq.s32 	%p67, %r42, 0;
	@%p67 bra 	$L__BB0_40;
	setp.eq.s32 	%p68, %r39, 0;
	@%p68 bra 	$L__BB0_38;
	shl.b32 	%r436, %r506, 2;
	add.s32 	%r438, %r224, %r436;
	ld.shared.u32 	%r439, [%r438];
	mov.u32 	%r440, _ZZ11my_hamiltoniPiS_jE5a_n_1;
	add.s32 	%r441, %r440, %r436;
	ld.shared.u32 	%r442, [%r441];
	mad.lo.s32 	%r443, %r442, %r439, %r511;
	setp.lt.u32 	%p69, %r443, %r94;
	selp.b32 	%r444, 0, %r94, %p69;
	sub.s32 	%r445, %r443, %r444;
	ld.shared.u32 	%r446, [%r438+4];
	ld.shared.u32 	%r447, [%r441+4];
	mad.lo.s32 	%r448, %r447, %r446, %r445;
	setp.lt.u32 	%p70, %r448, %r94;
	selp.b32 	%r449, 0, %r94, %p70;
	sub.s32 	%r511, %r448, %r449;
	add.s32 	%r506, %r506, 2;
$L__BB0_38:
	setp.eq.s32 	%p71, %r43, 0;
	@%p71 bra 	$L__BB0_40;
	shl.b32 	%r450, %r506, 2;
	add.s32 	%r452, %r224, %r450;
	ld.shared.u32 	%r453, [%r452];
	mov.u32 	%r454, _ZZ11my_hamiltoniPiS_jE5a_n_1;
	add.s32 	%r455, %r454, %r450;
	ld.shared.u32 	%r456, [%r455];
	mad.lo.s32 	%r457, %r456, %r453, %r511;
	setp.lt.u32 	%p72, %r457, %r94;
	selp.b32 	%r458, 0, %r94, %p72;
	sub.s32 	%r511, %r457, %r458;
$L__BB0_40:
	popc.b32 	%r459, %r484;
	sub.s32 	%r460, %r93, %r459;
	and.b32  	%r461, %r460, 1;
	setp.eq.b32 	%p73, %r461, 1;
	setp.eq.s32 	%p74, %r511, 0;
	sub.s32 	%r462, %r94, %r511;
	selp.b32 	%r463, 0, %r462, %p74;
	selp.b32 	%r464, %r511, %r463, %p73;
	add.s32 	%r465, %r464, %r485;
	setp.lt.u32 	%p75, %r465, %r94;
	selp.b32 	%r466, 0, %r94, %p75;
	sub.s32 	%r485, %r465, %r466;
	add.s32 	%r483, %r483, 1;
	add.s32 	%r484, %r484, %r36;
	shr.u32 	%r467, %r483, %r33;
	setp.eq.s32 	%p76, %r467, 0;
	@%p76 bra 	$L__BB0_14;
	setp.ne.s32 	%p77, %r1, 0;
	@%p77 bra 	$L__BB0_43;
	cvta.to.global.u64 	%rd24, %rd2;
	mul.wide.u32 	%rd25, %r2, 4;
	add.s64 	%rd26, %rd24, %rd25;
	st.global.u32 	[%rd26], %r485;
$L__BB0_43:
	ret;

}
	// .globl	_Z7sum_alliPiS_j
.visible .entry _Z7sum_alliPiS_j(
	.param .u32 _Z7sum_alliPiS_j_param_0,
	.param .u64 .ptr .align 1 _Z7sum_alliPiS_j_param_1,
	.param .u64 .ptr .align 1 _Z7sum_alliPiS_j_param_2,
	.param .u32 _Z7sum_alliPiS_j_param_3
)
{
	.reg .pred 	%p<32>;
	.reg .b32 	%r<120>;
	.reg .b64 	%rd<15>;
	// demoted variable
	.shared .align 4 .b8 _ZZ7sum_alliPiS_jE7tmp_sum[4096];
	ld.param.u32 	%r23, [_Z7sum_alliPiS_j_param_0];
	ld.param.u64 	%rd3, [_Z7sum_alliPiS_j_param_1];
	ld.param.u64 	%rd2, [_Z7sum_alliPiS_j_param_2];
	ld.param.u32 	%r24, [_Z7sum_alliPiS_j_param_3];
	cvta.to.global.u64 	%rd1, %rd3;
	mov.u32 	%r1, %ntid.x;
	mov.u32 	%r25, %nctaid.x;
	mul.lo.s32 	%r2, %r25, %r1;
	mov.u32 	%r3, %tid.x;
	mov.u32 	%r4, %ctaid.x;
	mad.lo.s32 	%r115, %r1, %r4, %r3;
	shl.b32 	%r26, %r3, 2;
	mov.u32 	%r27, _ZZ7sum_alliPiS_jE7tmp_sum;
	add.s32 	%r6, %r27, %r26;
	mov.b32 	%r28, 0;
	st.shared.u32 	[%r6], %r28;
	setp.ge.s32 	%p1, %r115, %r23;
	@%p1 bra 	$L__BB1_8;
	add.s32 	%r31, %r115, %r2;
	max.s32 	%r32, %r23, %r31;
	setp.lt.s32 	%p2, %r31, %r23;
	selp.u32 	%r33, 1, 0, %p2;
	add.s32 	%r34, %r31, %r33;
	sub.s32 	%r35, %r32, %r34;
	div.u32 	%r36, %r35, %r2;
	add.s32 	%r7, %r36, %r33;
	and.b32  	%r37, %r7, 3;
	setp.eq.s32 	%p3, %r37, 3;
	mov.b32 	%r119, 0;
	@%p3 bra 	$L__BB1_4;
	add.s32 	%r39, %r7, 1;
	and.b32  	%r40, %r39, 3;
	neg.s32 	%r111, %r40;
	mov.b32 	%r119, 0;
$L__BB1_3:
	.pragma "nounroll";
	mul.wide.s32 	%rd4, %r115, 4;
	add.s64 	%rd5, %rd1, %rd4;
	ld.global.u32 	%r41, [%rd5];
	add.s32 	%r42, %r41, %r119;
	setp.lt.u32 	%p4, %r42, %r24;
	selp.b32 	%r43, 0, %r24, %p4;
	sub.s32 	%r119, %r42, %r43;
	add.s32 	%r115, %r115, %r2;
	add.s32 	%r111, %r111, 1;
	setp.ne.s32 	%p5, %r111, 0;
	@%p5 bra 	$L__BB1_3;
$L__BB1_4:
	setp.lt.u32 	%p6, %r7, 3;
	@%p6 bra 	$L__BB1_7;
	mul.wide.s32 	%rd8, %r2, 4;
	shl.b32 	%r59, %r2, 2;
$L__BB1_6:
	mul.wide.s32 	%rd6, %r115, 4;
	add.s64 	%rd7, %rd1, %rd6;
	ld.global.u32 	%r44, [%rd7];
	add.s32 	%r45, %r44, %r119;
	setp.lt.u32 	%p7, %r45, %r24;
	selp.b32 	%r46, 0, %r24, %p7;
	sub.s32 	%r47, %r45, %r46;
	add.s64 	%rd9, %rd7, %rd8;
	ld.global.u32 	%r48, [%rd9];
	add.s32 	%r49, %r48, %r47;
	setp.lt.u32 	%p8, %r49, %r24;
	selp.b32 	%r50, 0, %r24, %p8;
	sub.s32 	%r51, %r49, %r50;
	add.s64 	%rd10, %rd9, %rd8;
	ld.global.u32 	%r52, [%rd10];
	add.s32 	%r53, %r52, %r51;
	setp.lt.u32 	%p9, %r53, %r24;
	selp.b32 	%r54, 0, %r24, %p9;
	sub.s32 	%r55, %r53, %r54;
	add.s64 	%rd11, %rd10, %rd8;
	ld.global.u32 	%r56, [%rd11];
	add.s32 	%r57, %r56, %r55;
	setp.lt.u32 	%p10, %r57, %r24;
	selp.b32 	%r58, 0, %r24, %p10;
	sub.s32 	%r119, %r57, %r58;
	add.s32 	%r115, %r59, %r115;
	setp.lt.s32 	%p11, %r115, %r23;
	@%p11 bra 	$L__BB1_6;
$L__BB1_7:
	st.shared.u32 	[%r6], %r119;
$L__BB1_8:
	bar.sync 	0;
	setp.lt.u32 	%p12, %r1, 1024;
	@%p12 bra 	$L__BB1_12;
	setp.gt.u32 	%p16, %r3, 511;
	@%p16 bra 	$L__BB1_11;
	ld.shared.u32 	%r60, [%r6];
	ld.shared.u32 	%r61, [%r6+2048];
	add.s32 	%r62, %r61, %r60;
	setp.lt.u32 	%p17, %r62, %r24;
	selp.b32 	%r63, 0, %r24, %p17;
	sub.s32 	%r64, %r62, %r63;
	st.shared.u32 	[%r6], %r64;
$L__BB1_11:
	bar.sync 	0;
	bra.uni 	$L__BB1_13;
$L__BB1_12:
	setp.lt.u32 	%p13, %r1, 512;
	@%p13 bra 	$L__BB1_16;
$L__BB1_13:
	setp.gt.u32 	%p18, %r3, 255;
	@%p18 bra 	$L__BB1_15;
	ld.shared.u32 	%r65, [%r6];
	ld.shared.u32 	%r66, [%r6+1024];
	add.s32 	%r67, %r66, %r65;
	setp.lt.u32 	%p19, %r67, %r24;
	selp.b32 	%r68, 0, %r24, %p19;
	sub.s32 	%r69, %r67, %r68;
	st.shared.u32 	[%r6], %r69;
$L__BB1_15:
	bar.sync 	0;
	bra.uni 	$L__BB1_17;
$L__BB1_16:
	setp.lt.u32 	%p14, %r1, 256;
	@%p14 bra 	$L__BB1_20;
$L__BB1_17:
	setp.gt.u32 	%p20, %r3, 127;
	@%p20 bra 	$L__BB1_19;
	ld.shared.u32 	%r70, [%r6];
	ld.shared.u32 	%r71, [%r6+512];
	add.s32 	%r72, %r71, %r70;
	setp.lt.u32 	%p21, %r72, %r24;
	selp.b32 	%r73, 0, %r24, %p21;
	sub.s32 	%r74, %r72, %r73;
	st.shared.u32 	[%r6], %r74;
$L__BB1_19:
	bar.sync 	0;
	bra.uni 	$L__BB1_21;
$L__BB1_20:
	setp.lt.u32 	%p15, %r1, 128;
	@%p15 bra 	$L__BB1_24;
$L__BB1_21:
	setp.gt.u32 	%p22, %r3, 63;
	@%p22 bra 	$L__BB1_23;
	ld.shared.u32 	%r75, [%r6];
	ld.shared.u32 	%r76, [%r6+256];
	add.s32 	%r77, %r76, %r75;
	setp.lt.u32 	%p23, %r77, %r24;
	selp.b32 	%r78, 0, %r24, %p23;
	sub.s32 	%r79, %r77, %r78;
	st.shared.u32 	[%r6], %r79;
$L__BB1_23:
	bar.sync 	0;
$L__BB1_24:
	setp.gt.u32 	%p24, %r3, 31;
	@%p24 bra 	$L__BB1_27;
	ld.volatile.shared.u32 	%r80, [%r6];
	ld.volatile.shared.u32 	%r81, [%r6+128];
	add.s32 	%r82, %r81, %r80;
	setp.lt.u32 	%p25, %r82, %r24;
	selp.b32 	%r83, 0, %r24, %p25;
	sub.s32 	%r84, %r82, %r83;
	st.volatile.shared.u32 	[%r6], %r84;
	ld.volatile.shared.u32 	%r85, [%r6];
	ld.volatile.shared.u32 	%r86, [%r6+64];
	add.s32 	%r87, %r86, %r85;
	setp.lt.u32 	%p26, %r87, %r24;
	selp.b32 	%r88, 0, %r24, %p26;
	sub.s32 	%r89, %r87, %r88;
	st.volatile.shared.u32 	[%r6], %r89;
	ld.volatile.shared.u32 	%r90, [%r6];
	ld.volatile.shared.u32 	%r91, [%r6+32];
	add.s32 	%r92, %r91, %r90;
	setp.lt.u32 	%p27, %r92, %r24;
	selp.b32 	%r93, 0, %r24, %p27;
	sub.s32 	%r94, %r92, %r93;
	st.volatile.shared.u32 	[%r6], %r94;
	ld.volatile.shared.u32 	%r95, [%r6];
	ld.volatile.shared.u32 	%r96, [%r6+16];
	add.s32 	%r97, %r96, %r95;
	setp.lt.u32 	%p28, %r97, %r24;
	selp.b32 	%r98, 0, %r24, %p28;
	sub.s32 	%r99, %r97, %r98;
	st.volatile.shared.u32 	[%r6], %r99;
	ld.volatile.shared.u32 	%r100, [%r6];
	ld.volatile.shared.u32 	%r101, [%r6+8];
	add.s32 	%r102, %r101, %r100;
	setp.lt.u32 	%p29, %r102, %r24;
	selp.b32 	%r103, 0, %r24, %p29;
	sub.s32 	%r104, %r102, %r103;
	st.volatile.shared.u32 	[%r6], %r104;
	ld.volatile.shared.u32 	%r105, [%r6];
	ld.volatile.shared.u32 	%r106, [%r6+4];
	add.s32 	%r107, %r106, %r105;
	setp.lt.u32 	%p30, %r107, %r24;
	selp.b32 	%r108, 0, %r24, %p30;
	sub.s32 	%r109, %r107, %r108;
	st.volatile.shared.u32 	[%r6], %r109;
	setp.ne.s32 	%p31, %r3, 0;
	@%p31 bra 	$L__BB1_27;
	ld.shared.u32 	%r110, [_ZZ7sum_alliPiS_jE7tmp_sum];
	cvta.to.global.u64 	%rd12, %rd2;
	mul.wide.u32 	%rd13, %r4, 4;
	add.s64 	%rd14, %rd12, %rd13;
	st.global.u32 	[%rd14], %r110;
$L__BB1_27:
	ret;

}


// ===== COMPILED SASS (sm_100) =====

	.target	sm_100

	.elftype	@"ET_EXEC"


//--------------------- .note.nv.tkinfo           --------------------------
	.section	.note.nv.tkinfo,"",@"SHT_NOTE"
	.sectionflags	@"SHF_NOTE_NV_TKINFO"
	.tkinfo
        /*0018*/ 	.word	0x00000002
        /*0030*/ 	.string	""
        /*0030*/ 	.string	"ptxas"
        /*0030*/ 	.string	"Cuda compilation tools, release 13.0, V13.0.88"
        /*0030*/ 	.string	"Build cuda_13.0.r13.0/compiler.36424714_0"
        /*0030*/ 	.string	"-arch sm_100 -m 64 "



//--------------------- .note.nv.cuinfo           --------------------------
	.section	.note.nv.cuinfo,"",@"SHT_NOTE"
	.sectionflags	@"SHF_NOTE_NV_CUINFO"
        /*0018*/ 	.short	0x0002
        /*001a*/ 	.short	0x0064
        /*001c*/ 	.short	0x0082
	.zero		2


//--------------------- .nv.info                  --------------------------
	.section	.nv.info,"",@"SHT_CUDA_INFO"
	.align	4


	//----- nvinfo : EIATTR_REGCOUNT
	.align		4
        /*0000*/ 	.byte	0x04, 0x2f
        /*0002*/ 	.short	(.L_1 - .L_0)
	.align		4
.L_0:
        /*0004*/ 	.word	index@(_Z11my_hamiltoniPiS_j)
        /*0008*/ 	.word	0x00000020


	//----- nvinfo : EIATTR_FRAME_SIZE
	.align		4
.L_1:
        /*000c*/ 	.byte	0x04, 0x11
        /*000e*/ 	.short	(.L_3 - .L_2)
	.align		4
.L_2:
        /*0010*/ 	.word	index@(_Z11my_hamiltoniPiS_j)
        /*0014*/ 	.word	0x00000000


	//----- nvinfo : EIATTR_REGCOUNT
	.align		4
.L_3:
        /*0018*/ 	.byte	0x04, 0x2f
        /*001a*/ 	.short	(.L_5 - .L_4)
	.align		4
.L_4:
        /*001c*/ 	.word	index@(_Z7sum_alliPiS_j)
        /*0020*/ 	.word	0x00000017


	//----- nvinfo : EIATTR_FRAME_SIZE
	.align		4
.L_5:
        /*0024*/ 	.byte	0x04, 0x11
        /*0026*/ 	.short	(.L_7 - .L_6)
	.align		4
.L_6:
        /*0028*/ 	.word	index@(_Z7sum_alliPiS_j)
        /*002c*/ 	.word	0x00000000


	//----- nvinfo : EIATTR_MIN_STACK_SIZE
	.align		4
.L_7:
        /*0030*/ 	.byte	0x04, 0x12
        /*0032*/ 	.short	(.L_9 - .L_8)
	.align		4
.L_8:
        /*0034*/ 	.word	index@(_Z7sum_alliPiS_j)
        /*0038*/ 	.word	0x00000000


	//----- nvinfo : EIATTR_MIN_STACK_SIZE
	.align		4
.L_9:
        /*003c*/ 	.byte	0x04, 0x12
        /*003e*/ 	.short	(.L_11 - .L_10)
	.align		4
.L_10:
        /*0040*/ 	.word	index@(_Z11my_hamiltoniPiS_j)
        /*0044*/ 	.word	0x00000000
.L_11:


//--------------------- .nv.compat                --------------------------
	.section	.nv.compat,"",@"SHT_CUDA_COMPAT_INFO"
	.align	4
        /*0000*/ 	.byte	0x02, 0x09, 0x00, 0x00, 0x02, 0x02, 0x01, 0x00, 0x02, 0x05, 0x05, 0x00, 0x03, 0x07, 0x01, 0x01
        /*0010*/ 	.byte	0x02, 0x03, 0x00, 0x00, 0x02, 0x06, 0x01, 0x00, 0x04, 0x0b, 0x08, 0x00, 0x09, 0x00, 0x00, 0x00
        /*0020*/ 	.byte	0x00, 0x00, 0x00, 0x00


//--------------------- .nv.info._Z7sum_alliPiS_j --------------------------
	.section	.nv.info._Z7sum_alliPiS_j,"",@"SHT_CUDA_INFO"
	.sectionflags	@""
	.align	4


	//----- nvinfo : EIATTR_CUDA_API_VERSION
	.align		4
        /*0000*/ 	.byte	0x04, 0x37
        /*0002*/ 	.short	(.L_13 - .L_12)
.L_12:
        /*0004*/ 	.word	0x00000082


	//----- nvinfo : EIATTR_KPARAM_INFO
	.align		4
.L_13:
        /*0008*/ 	.byte	0x04, 0x17
        /*000a*/ 	.short	(.L_15 - .L_14)
.L_14:
        /*000c*/ 	.word	0x00000000
        /*0010*/ 	.short	0x0003
        /*0012*/ 	.short	0x0018
        /*0014*/ 	.byte	0x00, 0xf0, 0x11, 0x00


	//----- nvinfo : EIATTR_KPARAM_INFO
	.align		4
.L_15:
        /*0018*/ 	.byte	0x04, 0x17
        /*001a*/ 	.short	(.L_17 - .L_16)
.L_16:
        /*001c*/ 	.word	0x00000000
        /*0020*/ 	.short	0x0002
        /*0022*/ 	.short	0x0010
        /*0024*/ 	.byte	0x00, 0xf5, 0x21, 0x00


	//----- nvinfo : EIATTR_KPARAM_INFO
	.align		4
.L_17:
        /*0028*/ 	.byte	0x04, 0x17
        /*002a*/ 	.short	(.L_19 - .L_18)
.L_18:
        /*002c*/ 	.word	0x00000000
        /*0030*/ 	.short	0x0001
        /*0032*/ 	.short	0x0008
        /*0034*/ 	.byte	0x00, 0xf5, 0x21, 0x00


	//----- nvinfo : EIATTR_KPARAM_INFO
	.align		4
.L_19:
        /*0038*/ 	.byte	0x04, 0x17
        /*003a*/ 	.short	(.L_21 - .L_20)
.L_20:
        /*003c*/ 	.word	0x00000000
        /*0040*/ 	.short	0x0000
        /*0042*/ 	.short	0x0000
        /*0044*/ 	.byte	0x00, 0xf0, 0x11, 0x00


	//----- nvinfo : EIATTR_SPARSE_MMA_MASK
	.align		4
.L_21:
        /*0048*/ 	.byte	0x03, 0x50
        /*004a*/ 	.short	0x0000


	//----- nvinfo : EIATTR_MAXREG_COUNT
	.align		4
        /*004c*/ 	.byte	0x03, 0x1b
        /*004e*/ 	.short	0x00ff


	//----- nvinfo : EIATTR_NUM_BARRIERS
	.align		4
        /*0050*/ 	.byte	0x02, 0x4c
        /*0052*/ 	.byte	0x01
	.zero		1


	//----- nvinfo : EIATTR_MERCURY_ISA_VERSION
	.align		4
        /*0054*/ 	.byte	0x03, 0x5f
        /*0056*/ 	.short	0x0101


	//----- nvinfo : EIATTR_VRC_CTA_INIT_COUNT
	.align		4
        /*0058*/ 	.byte	0x02, 0x4a
	.zero		1
	.zero		1


	//----- nvinfo : EIATTR_EXIT_INSTR_OFFSETS
	.align		4
        /*005c*/ 	.byte	0x04, 0x1c
        /*005e*/ 	.short	(.L_23 - .L_22)


	//   ....[0]....
.L_22:
        /*0060*/ 	.word	0x00000940


	//   ....[1]....
        /*0064*/ 	.word	0x00000c10


	//   ....[2]....
        /*0068*/ 	.word	0x00000c60


	//----- nvinfo : EIATTR_CRS_STACK_SIZE
	.align		4
.L_23:
        /*006c*/ 	.byte	0x04, 0x1e
        /*006e*/ 	.short	(.L_25 - .L_24)
.L_24:
        /*0070*/ 	.word	0x00000000


	//----- nvinfo : EIATTR_CBANK_PARAM_SIZE
	.align		4
.L_25:
        /*0074*/ 	.byte	0x03, 0x19
        /*0076*/ 	.short	0x001c


	//----- nvinfo : EIATTR_PARAM_CBANK
	.align		4
        /*0078*/ 	.byte	0x04, 0x0a
        /*007a*/ 	.short	(.L_27 - .L_26)
	.align		4
.L_26:
        /*007c*/ 	.word	index@(.nv.constant0._Z7sum_alliPiS_j)
        /*0080*/ 	.short	0x0380
        /*0082*/ 	.short	0x001c


	//----- nvinfo : EIATTR_SW_WAR
	.align		4
.L_27:
        /*0084*/ 	.byte	0x04, 0x36
        /*0086*/ 	.short	(.L_29 - .L_28)
.L_28:
        /*0088*/ 	.word	0x00000008
.L_29:


//--------------------- .nv.info._Z11my_hamiltoniPiS_j --------------------------
	.section	.nv.info._Z11my_hamiltoniPiS_j,"",@"SHT_CUDA_INFO"
	.sectionflags	@""
	.align	4


	//----- nvinfo : EIATTR_CUDA_API_VERSION
	.align		4
        /*0000*/ 	.byte	0x04, 0x37
        /*0002*/ 	.short	(.L_31 - .L_30)
.L_30:
        /*0004*/ 	.word	0x00000082


	//----- nvinfo : EIATTR_KPARAM_INFO
	.align		4
.L_31:
        /*0008*/ 	.byte	0x04, 0x17
        /*000a*/ 	.short	(.L_33 - .L_32)
.L_32:
        /*000c*/ 	.word	0x00000000
        /*0010*/ 	.short	0x0003
        /*0012*/ 	.short	0x0018
        /*0014*/ 	.byte	0x00, 0xf0, 0x11, 0x00


	//----- nvinfo : EIATTR_KPARAM_INFO
	.align		4
.L_33:
        /*0018*/ 	.byte	0x04, 0x17
        /*001a*/ 	.short	(.L_35 - .L_34)
.L_34:
        /*001c*/ 	.word	0x00000000
        /*0020*/ 	.short	0x0002
        /*0022*/ 	.short	0x0010
        /*0024*/ 	.byte	0x00, 0xf5, 0x21, 0x00


	//----- nvinfo : EIATTR_KPARAM_INFO
	.align		4
.L_35:
        /*0028*/ 	.byte	0x04, 0x17
        /*002a*/ 	.short	(.L_37 - .L_36)
.L_36:
        /*002c*/ 	.word	0x00000000
        /*0030*/ 	.short	0x0001
        /*0032*/ 	.short	0x0008
        /*0034*/ 	.byte	0x00, 0xf5, 0x21, 0x00


	//----- nvinfo : EIATTR_KPARAM_INFO
	.align		4
.L_37:
        /*0038*/ 	.byte	0x04, 0x17
        /*003a*/ 	.short	(.L_39 - .L_38)
.L_38:
        /*003c*/ 	.word	0x00000000
        /*0040*/ 	.short	0x0000
        /*0042*/ 	.short	0x0000
        /*0044*/ 	.byte	0x00, 0xf0, 0x11, 0x00


	//----- nvinfo : EIATTR_SPARSE_MMA_MASK
	.align		4
.L_39:
        /*0048*/ 	.byte	0x03, 0x50
        /*004a*/ 	.short	0x0000


	//----- nvinfo : EIATTR_MAXREG_COUNT
	.align		4
        /*004c*/ 	.byte	0x03, 0x1b
        /*004e*/ 	.short	0x00ff


	//----- nvinfo : EIATTR_NUM_BARRIERS
	.align		4
        /*0050*/ 	.byte	0x02, 0x4c
        /*0052*/ 	.byte	0x01
	.zero		1


	//----- nvinfo : EIATTR_MERCURY_ISA_VERSION
	.align		4
        /*0054*/ 	.byte	0x03, 0x5f
        /*0056*/ 	.short	0x0101


	//----- nvinfo : EIATTR_VRC_CTA_INIT_COUNT
	.align		4
        /*0058*/ 	.byte	0x02, 0x4a
	.zero		1
	.zero		1


	//----- nvinfo : EIATTR_EXIT_INSTR_OFFSETS
	.align		4
        /*005c*/ 	.byte	0x04, 0x1c
        /*005e*/ 	.short	(.L_41 - .L_40)


	//   ....[0]....
.L_40:
        /*0060*/ 	.word	0x00002030


	//   ....[1]....
        /*0064*/ 	.word	0x00002070


	//----- nvinfo : EIATTR_CBANK_PARAM_SIZE
	.align		4
.L_41:
        /*0068*/ 	.byte	0x03, 0x19
        /*006a*/ 	.short	0x001c


	//----- nvinfo : EIATTR_PARAM_CBANK
	.align		4
        /*006c*/ 	.byte	0x04, 0x0a
        /*006e*/ 	.short	(.L_43 - .L_42)
	.align		4
.L_42:
        /*0070*/ 	.word	index@(.nv.constant0._Z11my_hamiltoniPiS_j)
        /*0074*/ 	.short	0x0380
        /*0076*/ 	.short	0x001c


	//----- nvinfo : EIATTR_SW_WAR
	.align		4
.L_43:
        /*0078*/ 	.byte	0x04, 0x36
        /*007a*/ 	.short	(.L_45 - .L_44)
.L_44:
        /*007c*/ 	.word	0x00000008
.L_45:


//--------------------- .nv.callgraph             --------------------------
	.section	.nv.callgraph,"",@"SHT_CUDA_CALLGRAPH"
	.align	4
	.sectionentsize	8
	.align		4
        /*0000*/ 	.word	0x00000000
	.align		4
        /*0004*/ 	.word	0xffffffff
	.align		4
        /*0008*/ 	.word	0x00000000
	.align		4
        /*000c*/ 	.word	0xfffffffe
	.align		4
        /*0010*/ 	.word	0x00000000
	.align		4
        /*0014*/ 	.word	0xfffffffd
	.align		4
        /*0018*/ 	.word	0x00000000
	.align		4
        /*001c*/ 	.word	0xfffffffc


//--------------------- .text._Z7sum_alliPiS_j    --------------------------
	.section	.text._Z7sum_alliPiS_j,"ax",@progbits
	.align	128
        .global         _Z7sum_alliPiS_j
        .type           _Z7sum_alliPiS_j,@function
        .size           _Z7sum_alliPiS_j,(.L_x_36 - _Z7sum_alliPiS_j)
        .other          _Z7sum_alliPiS_j,@"STO_CUDA_ENTRY STV_DEFAULT"
_Z7sum_alliPiS_j:
.text._Z7sum_alliPiS_j:
[----:B------:R-:W-:Y:S08]  /*0000*/  LDC R1, c[0x0][0x37c] ;  /* 0x0000df00ff017b82 */ /* 0x000ff00000000800 */
[----:B------:R-:W0:Y:S01]  /*0010*/  S2UR UR5, SR_CgaCtaId ;  /* 0x00000000000579c3 */ /* 0x000e220000008800 */
[----:B------:R-:W1:Y:S01]  /*0020*/  S2R R3, SR_TID.X ;  /* 0x0000000000037919 */ /* 0x000e620000002100 */
[----:B------:R-:W2:Y:S01]  /*0030*/  LDCU UR8, c[0x0][0x360] ;  /* 0x00006c00ff0877ac */ /* 0x000ea20008000800 */
[----:B------:R-:W-:Y:S01]  /*0040*/  BSSY.RECONVERGENT B0, `(.L_x_0) ;  /* 0x000005a000007945 */ /* 0x000fe20003800200 */
[----:B------:R-:W2:Y:S01]  /*0050*/  S2R R0, SR_CTAID.X ;  /* 0x0000000000007919 */ /* 0x000ea20000002500 */
[----:B------:R-:W-:Y:S01]  /*0060*/  UMOV UR4, 0x400 ;  /* 0x0000040000047882 */ /* 0x000fe20000000000 */
[----:B------:R-:W3:Y:S02]  /*0070*/  LDCU.64 UR6, c[0x0][0x358] ;  /* 0x00006b00ff0677ac */ /* 0x000ee40008000a00 */
[----:B------:R-:W4:Y:S01]  /*0080*/  LDC R4, c[0x0][0x370] ;  /* 0x0000dc00ff047b82 */ /* 0x000f220000000800 */
[----:B0-----:R-:W-:Y:S01]  /*0090*/  ULEA UR4, UR5, UR4, 0x18 ;  /* 0x0000000405047291 */ /* 0x001fe2000f8ec0ff */
[----:B------:R-:W0:Y:S05]  /*00a0*/  LDCU UR5, c[0x0][0x380] ;  /* 0x00007000ff0577ac */ /* 0x000e2a0008000800 */
[----:B-1----:R-:W-:Y:S01]  /*00b0*/  LEA R2, R3, UR4, 0x2 ;  /* 0x0000000403027c11 */ /* 0x002fe2000f8e10ff */
[----:B--2---:R-:W-:-:S04]  /*00c0*/  IMAD R5, R0, UR8, R3 ;  /* 0x0000000800057c24 */ /* 0x004fc8000f8e0203 */
[----:B------:R1:W-:Y:S01]  /*00d0*/  STS [R2], RZ ;  /* 0x000000ff02007388 */ /* 0x0003e20000000800 */
[----:B0-----:R-:W-:-:S13]  /*00e0*/  ISETP.GE.AND P0, PT, R5, UR5, PT ;  /* 0x0000000505007c0c */ /* 0x001fda000bf06270 */
[----:B-1-34-:R-:W-:Y:S05]  /*00f0*/  @P0 BRA `(.L_x_1) ;  /* 0x0000000400380947 */ /* 0x01afea0003800000 */
[----:B------:R-:W-:Y:S01]  /*0100*/  IMAD R4, R4, UR8, RZ ;  /* 0x0000000804047c24 */ /* 0x000fe2000f8e02ff */
[----:B------:R-:W-:Y:S03]  /*0110*/  BSSY.RECONVERGENT B1, `(.L_x_2) ;  /* 0x000002f000017945 */ /* 0x000fe60003800200 */
[----:B------:R-:W0:Y:S01]  /*0120*/  I2F.U32.RP R11, R4 ;  /* 0x00000004000b7306 */ /* 0x000e220000209000 */
[C---:B------:R-:W-:Y:S01]  /*0130*/  IMAD.IADD R8, R4.reuse, 0x1, R5 ;  /* 0x0000000104087824 */ /* 0x040fe200078e0205 */
[----:B------:R-:W-:Y:S01]  /*0140*/  ISETP.NE.U32.AND P2, PT, R4, RZ, PT ;  /* 0x000000ff0400720c */ /* 0x000fe20003f45070 */
[----:B------:R-:W-:-:S03]  /*0150*/  IMAD.MOV R13, RZ, RZ, -R4 ;  /* 0x000000ffff0d7224 */ /* 0x000fc600078e0a04 */
[C---:B------:R-:W-:Y:S02]  /*0160*/  ISETP.GE.AND P0, PT, R8.reuse, UR5, PT ;  /* 0x0000000508007c0c */ /* 0x040fe4000bf06270 */
[----:B------:R-:W-:Y:S02]  /*0170*/  VIMNMX R9, PT, PT, R8, UR5, !PT ;  /* 0x0000000508097c48 */ /* 0x000fe4000ffe0100 */
[----:B------:R-:W-:-:S04]  /*0180*/  SEL R10, RZ, 0x1, P0 ;  /* 0x00000001ff0a7807 */ /* 0x000fc80000000000 */
[----:B------:R-:W-:Y:S01]  /*0190*/  IADD3 R9, PT, PT, R9, -R8, -R10 ;  /* 0x8000000809097210 */ /* 0x000fe20007ffe80a */
[----:B0-----:R-:W0:Y:S01]  /*01a0*/  MUFU.RCP R11, R11 ;  /* 0x0000000b000b7308 */ /* 0x001e220000001000 */
[----:B------:R-:W1:Y:S01]  /*01b0*/  LDC R8, c[0x0][0x398] ;  /* 0x0000e600ff087b82 */ /* 0x000e620000000800 */
[----:B0-----:R-:W-:-:S06]  /*01c0*/  VIADD R6, R11, 0xffffffe ;  /* 0x0ffffffe0b067836 */ /* 0x001fcc0000000000 */
[----:B------:R0:W2:Y:S02]  /*01d0*/  F2I.FTZ.U32.TRUNC.NTZ R7, R6 ;  /* 0x0000000600077305 */ /* 0x0000a4000021f000 */
[----:B0-----:R-:W-:Y:S02]  /*01e0*/  IMAD.MOV.U32 R6, RZ, RZ, RZ ;  /* 0x000000ffff067224 */ /* 0x001fe400078e00ff */
[----:B--2---:R-:W-:-:S04]  /*01f0*/  IMAD R13, R13, R7, RZ ;  /* 0x000000070d0d7224 */ /* 0x004fc800078e02ff */
[----:B------:R-:W-:-:S06]  /*0200*/  IMAD.HI.U32 R12, R7, R13, R6 ;  /* 0x0000000d070c7227 */ /* 0x000fcc00078e0006 */
[----:B------:R-:W-:-:S04]  /*0210*/  IMAD.HI.U32 R7, R12, R9, RZ ;  /* 0x000000090c077227 */ /* 0x000fc800078e00ff */
[----:B------:R-:W-:-:S04]  /*0220*/  IMAD.MOV R6, RZ, RZ, -R7 ;  /* 0x000000ffff067224 */ /* 0x000fc800078e0a07 */
[----:B------:R-:W-:-:S05]  /*0230*/  IMAD R9, R4, R6, R9 ;  /* 0x0000000604097224 */ /* 0x000fca00078e0209 */
[----:B------:R-:W-:-:S13]  /*0240*/  ISETP.GE.U32.AND P0, PT, R9, R4, PT ;  /* 0x000000040900720c */ /* 0x000fda0003f06070 */
[----:B------:R-:W-:Y:S02]  /*0250*/  @P0 IMAD.IADD R9, R9, 0x1, -R4 ;  /* 0x0000000109090824 */ /* 0x000fe400078e0a04 */
[----:B------:R-:W-:-:S03]  /*0260*/  @P0 VIADD R7, R7, 0x1 ;  /* 0x0000000107070836 */ /* 0x000fc60000000000 */
[----:B------:R-:W-:Y:S01]  /*0270*/  ISETP.GE.U32.AND P1, PT, R9, R4, PT ;  /* 0x000000040900720c */ /* 0x000fe20003f26070 */
[----:B------:R-:W-:-:S12]  /*0280*/  IMAD.MOV.U32 R9, RZ, RZ, RZ ;  /* 0x000000ffff097224 */ /* 0x000fd800078e00ff */
[----:B------:R-:W-:Y:S01]  /*0290*/  @P1 VIADD R7, R7, 0x1 ;  /* 0x0000000107071836 */ /* 0x000fe20000000000 */
[----:B------:R-:W-:-:S05]  /*02a0*/  @!P2 LOP3.LUT R7, RZ, R4, RZ, 0x33, !PT ;  /* 0x00000004ff07a212 */ /* 0x000fca00078e33ff */
[----:B------:R-:W-:-:S05]  /*02b0*/  IMAD.IADD R10, R10, 0x1, R7 ;  /* 0x000000010a0a7824 */ /* 0x000fca00078e0207 */
[C---:B------:R-:W-:Y:S02]  /*02c0*/  LOP3.LUT R6, R10.reuse, 0x3, RZ, 0xc0, !PT ;  /* 0x000000030a067812 */ /* 0x040fe400078ec0ff */
[----:B------:R-:W-:Y:S02]  /*02d0*/  ISETP.GE.U32.AND P0, PT, R10, 0x3, PT ;  /* 0x000000030a00780c */ /* 0x000fe40003f06070 */
[----:B------:R-:W-:-:S13]  /*02e0*/  ISETP.NE.AND P1, PT, R6, 0x3, PT ;  /* 0x000000030600780c */ /* 0x000fda0003f25270 */
[----:B-1----:R-:W-:Y:S05]  /*02f0*/  @!P1 BRA `(.L_x_3) ;  /* 0x0000000000409947 */ /* 0x002fea0003800000 */
[----:B------:R-:W0:Y:S01]  /*0300*/  LDC R16, c[0x0][0x398] ;  /* 0x0000e600ff107b82 */ /* 0x000e220000000800 */
[----:B------:R-:W-:-:S05]  /*0310*/  VIADD R9, R10, 0x1 ;  /* 0x000000010a097836 */ /* 0x000fca0000000000 */
[----:B------:R-:W-:Y:S01]  /*0320*/  LOP3.LUT R10, R9, 0x3, RZ, 0xc0, !PT ;  /* 0x00000003090a7812 */ /* 0x000fe200078ec0ff */
[----:B------:R-:W-:Y:S01]  /*0330*/  IMAD.MOV.U32 R9, RZ, RZ, RZ ;  /* 0x000000ffff097224 */ /* 0x000fe200078e00ff */
[----:B------:R-:W1:Y:S03]  /*0340*/  LDC.64 R6, c[0x0][0x388] ;  /* 0x0000e200ff067b82 */ /* 0x000e660000000a00 */
[----:B------:R-:W-:-:S07]  /*0350*/  IMAD.MOV R12, RZ, RZ, -R10 ;  /* 0x000000ffff0c7224 */ /* 0x000fce00078e0a0a */
.L_x_4:
[----:B-1----:R-:W-:-:S06]  /*0360*/  IMAD.WIDE R10, R5, 0x4, R6 ;  /* 0x00000004050a7825 */ /* 0x002fcc00078e0206 */
[----:B------:R-:W2:Y:S01]  /*0370*/  LDG.E R10, desc[UR6][R10.64] ;  /* 0x000000060a0a7981 */ /* 0x000ea2000c1e1900 */
[----:B------:R-:W-:Y:S02]  /*0380*/  VIADD R12, R12, 0x1 ;  /* 0x000000010c0c7836 */ /* 0x000fe40000000000 */
[----:B------:R-:W-:-:S03]  /*0390*/  IMAD.IADD R5, R4, 0x1, R5 ;  /* 0x0000000104057824 */ /* 0x000fc600078e0205 */
[----:B------:R-:W-:Y:S01]  /*03a0*/  ISETP.NE.AND P2, PT, R12, RZ, PT ;  /* 0x000000ff0c00720c */ /* 0x000fe20003f45270 */
[----:B--2---:R-:W-:-:S05]  /*03b0*/  IMAD.IADD R9, R10, 0x1, R9 ;  /* 0x000000010a097824 */ /* 0x004fca00078e0209 */
[----:B0-----:R-:W-:-:S04]  /*03c0*/  ISETP.GE.U32.AND P1, PT, R9, R16, PT ;  /* 0x000000100900720c */ /* 0x001fc80003f26070 */
[----:B------:R-:W-:-:S05]  /*03d0*/  SEL R14, R16, RZ, P1 ;  /* 0x000000ff100e7207 */ /* 0x000fca0000800000 */
[----:B------:R-:W-:Y:S01]  /*03e0*/  IMAD.IADD R9, R9, 0x1, -R14 ;  /* 0x0000000109097824 */ /* 0x000fe200078e0a0e */
[----:B------:R-:W-:Y:S06]  /*03f0*/  @P2 BRA `(.L_x_4) ;  /* 0xfffffffc00d82947 */ /* 0x000fec000383ffff */
.L_x_3:
[----:B------:R-:W-:Y:S05]  /*0400*/  BSYNC.RECONVERGENT B1 ;  /* 0x0000000000017941 */ /* 0x000fea0003800200 */
.L_x_2:
[----:B------:R-:W0:Y:S01]  /*0410*/  LDC.64 R6, c[0x0][0x388] ;  /* 0x0000e200ff067b82 */ /* 0x000e220000000a00 */
[----:B------:R-:W-:Y:S04]  /*0420*/  BSSY.RECONVERGENT B1, `(.L_x_5) ;  /* 0x000001a000017945 */ /* 0x000fe80003800200 */
[----:B------:R-:W-:Y:S05]  /*0430*/  @!P0 BRA `(.L_x_6) ;  /* 0x0000000000608947 */ /* 0x000fea0003800000 */
.L_x_7:
[----:B0-----:R-:W-:-:S05]  /*0440*/  IMAD.WIDE R16, R5, 0x4, R6 ;  /* 0x0000000405107825 */ /* 0x001fca00078e0206 */
[----:B------:R-:W2:Y:S01]  /*0450*/  LDG.E R18, desc[UR6][R16.64] ;  /* 0x0000000610127981 */ /* 0x000ea2000c1e1900 */
[----:B------:R-:W-:-:S05]  /*0460*/  IMAD.WIDE R10, R4, 0x4, R16 ;  /* 0x00000004040a7825 */ /* 0x000fca00078e0210 */
[----:B------:R-:W3:Y:S01]  /*0470*/  LDG.E R19, desc[UR6][R10.64] ;  /* 0x000000060a137981 */ /* 0x000ee2000c1e1900 */
[----:B------:R-:W-:-:S05]  /*0480*/  IMAD.WIDE R12, R4, 0x4, R10 ;  /* 0x00000004040c7825 */ /* 0x000fca00078e020a */
[----:B------:R-:W4:Y:S01]  /*0490*/  LDG.E R20, desc[UR6][R12.64] ;  /* 0x000000060c147981 */ /* 0x000f22000c1e1900 */
[----:B------:R-:W-:-:S06]  /*04a0*/  IMAD.WIDE R14, R4, 0x4, R12 ;  /* 0x00000004040e7825 */ /* 0x000fcc00078e020c */
[----:B------:R-:W5:Y:S01]  /*04b0*/  LDG.E R14, desc[UR6][R14.64] ;  /* 0x000000060e0e7981 */ /* 0x000f62000c1e1900 */
[----:B------:R-:W-:-:S05]  /*04c0*/  IMAD R5, R4, 0x4, R5 ;  /* 0x0000000404057824 */ /* 0x000fca00078e0205 */
[----:B------:R-:W-:Y:S01]  /*04d0*/  ISETP.GE.AND P1, PT, R5, UR5, PT ;  /* 0x0000000505007c0c */ /* 0x000fe2000bf26270 */
[----:B--2---:R-:W-:-:S05]  /*04e0*/  IMAD.IADD R9, R18, 0x1, R9 ;  /* 0x0000000112097824 */ /* 0x004fca00078e0209 */
[----:B------:R-:W-:-:S04]  /*04f0*/  ISETP.GE.U32.AND P0, PT, R9, R8, PT ;  /* 0x000000080900720c */ /* 0x000fc80003f06070 */
[----:B------:R-:W-:-:S04]  /*0500*/  SEL R18, R8, RZ, P0 ;  /* 0x000000ff08127207 */ /* 0x000fc80000000000 */
[----:B---3--:R-:W-:-:S04]  /*0510*/  IADD3 R19, PT, PT, R19, R9, -R18 ;  /* 0x0000000913137210 */ /* 0x008fc80007ffe812 */
[----:B------:R-:W-:-:S04]  /*0520*/  ISETP.GE.U32.AND P0, PT, R19, R8, PT ;  /* 0x000000081300720c */ /* 0x000fc80003f06070 */
[----:B------:R-:W-:-:S04]  /*0530*/  SEL R16, R8, RZ, P0 ;  /* 0x000000ff08107207 */ /* 0x000fc80000000000 */
[----:B----4-:R-:W-:-:S04]  /*0540*/  IADD3 R19, PT, PT, R20, R19, -R16 ;  /* 0x0000001314137210 */ /* 0x010fc80007ffe810 */
[----:B------:R-:W-:-:S04]  /*0550*/  ISETP.GE.U32.AND P0, PT, R19, R8, PT ;  /* 0x000000081300720c */ /* 0x000fc80003f06070 */
[----:B------:R-:W-:-:S04]  /*0560*/  SEL R10, R8, RZ, P0 ;  /* 0x000000ff080a7207 */ /* 0x000fc80000000000 */
[----:B-----5:R-:W-:-:S04]  /*0570*/  IADD3 R9, PT, PT, R14, R19, -R10 ;  /* 0x000000130e097210 */ /* 0x020fc80007ffe80a */
[----:B------:R-:W-:-:S04]  /*0580*/  ISETP.GE.U32.AND P0, PT, R9, R8, PT ;  /* 0x000000080900720c */ /* 0x000fc80003f06070 */
[----:B------:R-:W-:-:S05]  /*0590*/  SEL R10, R8, RZ, P0 ;  /* 0x000000ff080a7207 */ /* 0x000fca0000000000 */
[----:B------:R-:W-:Y:S01]  /*05a0*/  IMAD.IADD R9, R9, 0x1, -R10 ;  /* 0x0000000109097824 */ /* 0x000fe200078e0a0a */
[----:B------:R-:W-:Y:S06]  /*05b0*/  @!P1 BRA `(.L_x_7) ;  /* 0xfffffffc00a09947 */ /* 0x000fec000383ffff */
.L_x_6:
[----:B------:R-:W-:Y:S05]  /*05c0*/  BSYNC.RECONVERGENT B1 ;  /* 0x0000000000017941 */ /* 0x000fea0003800200 */
.L_x_5:
[----:B------:R1:W-:Y:S02]  /*05d0*/  STS [R2], R9 ;  /* 0x0000000902007388 */ /* 0x0003e40000000800 */
.L_x_1:
[----:B------:R-:W-:Y:S05]  /*05e0*/  BSYNC.RECONVERGENT B0 ;  /* 0x0000000000007941 */ /* 0x000fea0003800200 */
.L_x_0:
[----:B------:R-:W-:Y:S01]  /*05f0*/  BAR.SYNC.DEFER_BLOCKING 0x0 ;  /* 0x0000000000007b1d */ /* 0x000fe20000010000 */
[----:B------:R-:W-:-:S09]  /*0600*/  UISETP.GE.U32.AND UP0, UPT, UR8, 0x400, UPT ;  /* 0x000004000800788c */ /* 0x000fd2000bf06070 */
[----:B------:R-:W-:Y:S05]  /*0610*/  BRA.U !UP0, `(.L_x_8) ;  /* 0x00000001082c7547 */ /* 0x000fea000b800000 */
[----:B------:R-:W-:-:S13]  /*0620*/  ISETP.GT.U32.AND P0, PT, R3, 0x1ff, PT ;  /* 0x000001ff0300780c */ /* 0x000fda0003f04070 */
[----:B------:R-:W-:Y:S01]  /*0630*/  @!P0 LDS R4, [R2] ;  /* 0x0000000002048984 */ /* 0x000fe20000000800 */
[----:B0-----:R-:W0:Y:S03]  /*0640*/  @!P0 LDC R7, c[0x0][0x398] ;  /* 0x0000e600ff078b82 */ /* 0x001e260000000800 */
[----:B------:R-:W2:Y:S02]  /*0650*/  @!P0 LDS R5, [R2+0x800] ;  /* 0x0008000002058984 */ /* 0x000ea40000000800 */
[----:B--2---:R-:W-:-:S05]  /*0660*/  @!P0 IMAD.IADD R4, R4, 0x1, R5 ;  /* 0x0000000104048824 */ /* 0x004fca00078e0205 */
[----:B0-----:R-:W-:-:S04]  /*0670*/  @!P0 ISETP.GE.U32.AND P1, PT, R4, R7, PT ;  /* 0x000000070400820c */ /* 0x001fc80003f26070 */
[----:B------:R-:W-:-:S05]  /*0680*/  @!P0 SEL R5, R7, RZ, P1 ;  /* 0x000000ff07058207 */ /* 0x000fca0000800000 */
[----:B------:R-:W-:-:S05]  /*0690*/  @!P0 IMAD.IADD R5, R4, 0x1, -R5 ;  /* 0x0000000104058824 */ /* 0x000fca00078e0a05 */
[----:B------:R0:W-:Y:S01]  /*06a0*/  @!P0 STS [R2], R5 ;  /* 0x0000000502008388 */ /* 0x0001e20000000800 */
[----:B------:R-:W-:Y:S06]  /*06b0*/  BAR.SYNC.DEFER_BLOCKING 0x0 ;  /* 0x0000000000007b1d */ /* 0x000fec0000010000 */
[----:B------:R-:W-:Y:S05]  /*06c0*/  BRA `(.L_x_9) ;  /* 0x0000000000087947 */ /* 0x000fea0003800000 */
.L_x_8:
[----:B------:R-:W-:-:S09]  /*06d0*/  UISETP.GE.U32.AND UP0, UPT, UR8, 0x200, UPT ;  /* 0x000002000800788c */ /* 0x000fd2000bf06070 */
[----:B------:R-:W-:Y:S05]  /*06e0*/  BRA.U !UP0, `(.L_x_10) ;  /* 0x00000001082c7547 */ /* 0x000fea000b800000 */
.L_x_9:
        /* <DEDUP_REMOVED lines=11> */
.L_x_10:
[----:B------:R-:W-:-:S09]  /*07a0*/  UISETP.GE.U32.AND UP0, UPT, UR8, 0x100, UPT ;  /* 0x000001000800788c */ /* 0x000fd2000bf06070 */
[----:B------:R-:W-:Y:S05]  /*07b0*/  BRA.U !UP0, `(.L_x_12) ;  /* 0x00000001082c7547 */ /* 0x000fea000b800000 */
.L_x_11:
[----:B------:R-:W-:-:S13]  /*07c0*/  ISETP.GT.U32.AND P0, PT, R3, 0x7f, PT ;  /* 0x0000007f0300780c */ /* 0x000fda0003f04070 */
[----:B------:R-:W-:Y:S01]  /*07d0*/  @!P0 LDS R4, [R2] ;  /* 0x0000000002048984 */ /* 0x000fe20000000800 */
[----:B0-----:R-:W0:Y:S03]  /*07e0*/  @!P0 LDC R7, c[0x0][0x398] ;  /* 0x0000e600ff078b82 */ /* 0x001e260000000800 */
[----:B--2---:R-:W2:Y:S02]  /*07f0*/  @!P0 LDS R5, [R2+0x200] ;  /* 0x0002000002058984 */ /* 0x004ea40000000800 */
[----:B--2---:R-:W-:-:S05]  /*0800*/  @!P0 IMAD.IADD R4, R4, 0x1, R5 ;  /* 0x0000000104048824 */ /* 0x004fca00078e0205 */
[----:B0-----:R-:W-:-:S04]  /*0810*/  @!P0 ISETP.GE.U32.AND P1, PT, R4, R7, PT ;  /* 0x000000070400820c */ /* 0x001fc80003f26070 */
[----:B------:R-:W-:-:S05]  /*0820*/  @!P0 SEL R5, R7, RZ, P1 ;  /* 0x000000ff07058207 */ /* 0x000fca0000800000 */
[----:B------:R-:W-:-:S05]  /*0830*/  @!P0 IMAD.IADD R5, R4, 0x1, -R5 ;  /* 0x0000000104058824 */ /* 0x000fca00078e0a05 */
[----:B------:R2:W-:Y:S01]  /*0840*/  @!P0 STS [R2], R5 ;  /* 0x0000000502008388 */ /* 0x0005e20000000800 */
[----:B------:R-:W-:Y:S06]  /*0850*/  BAR.SYNC.DEFER_BLOCKING 0x0 ;  /* 0x0000000000007b1d */ /* 0x000fec0000010000 */
[----:B------:R-:W-:Y:S05]  /*0860*/  BRA `(.L_x_13) ;  /* 0x0000000000087947 */ /* 0x000fea0003800000 */
.L_x_12:
[----:B------:R-:W-:-:S09]  /*0870*/  UISETP.GE.U32.AND UP0, UPT, UR8, 0x80, UPT ;  /* 0x000000800800788c */ /* 0x000fd2000bf06070 */
[----:B------:R-:W-:Y:S05]  /*0880*/  BRA.U !UP0, `(.L_x_14) ;  /* 0x0000000108287547 */ /* 0x000fea000b800000 */
.L_x_13:
        /* <DEDUP_REMOVED lines=10> */
.L_x_14:
[----:B------:R-:W-:-:S13]  /*0930*/  ISETP.GT.U32.AND P0, PT, R3, 0x1f, PT ;  /* 0x0000001f0300780c */ /* 0x000fda0003f04070 */
[----:B------:R-:W-:Y:S05]  /*0940*/  @P0 EXIT ;  /* 0x000000000000094d */ /* 0x000fea0003800000 */
[----:B--2---:R-:W-:Y:S01]  /*0950*/  LDS R5, [R2] ;  /* 0x0000000002057984 */ /* 0x004fe20000000800 */
[----:B------:R-:W2:Y:S03]  /*0960*/  LDC R4, c[0x0][0x398] ;  /* 0x0000e600ff047b82 */ /* 0x000ea60000000800 */
[----:B0-----:R-:W0:Y:S02]  /*0970*/  LDS R6, [R2+0x80] ;  /* 0x0000800002067984 */ /* 0x001e240000000800 */
[----:B0-----:R-:W-:-:S05]  /*0980*/  IMAD.IADD R5, R5, 0x1, R6 ;  /* 0x0000000105057824 */ /* 0x001fca00078e0206 */
[----:B--2---:R-:W-:-:S04]  /*0990*/  ISETP.GE.U32.AND P0, PT, R5, R4, PT ;  /* 0x000000040500720c */ /* 0x004fc80003f06070 */
[----:B------:R-:W-:-:S05]  /*09a0*/  SEL R6, R4, RZ, P0 ;  /* 0x000000ff04067207 */ /* 0x000fca0000000000 */
[----:B------:R-:W-:-:S05]  /*09b0*/  IMAD.IADD R5, R5, 0x1, -R6 ;  /* 0x0000000105057824 */ /* 0x000fca00078e0a06 */
[----:B------:R-:W-:Y:S04]  /*09c0*/  STS [R2], R5 ;  /* 0x0000000502007388 */ /* 0x000fe80000000800 */
[----:B------:R-:W-:Y:S04]  /*09d0*/  LDS R6, [R2] ;  /* 0x0000000002067984 */ /* 0x000fe80000000800 */
[----:B------:R-:W0:Y:S02]  /*09e0*/  LDS R7, [R2+0x40] ;  /* 0x0000400002077984 */ /* 0x000e240000000800 */
[----:B0-----:R-:W-:-:S05]  /*09f0*/  IMAD.IADD R7, R6, 0x1, R7 ;  /* 0x0000000106077824 */ /* 0x001fca00078e0207 */
[----:B------:R-:W-:-:S04]  /*0a00*/  ISETP.GE.U32.AND P0, PT, R7, R4, PT ;  /* 0x000000040700720c */ /* 0x000fc80003f06070 */
[----:B------:R-:W-:-:S05]  /*0a10*/  SEL R6, R4, RZ, P0 ;  /* 0x000000ff04067207 */ /* 0x000fca0000000000 */
[----:B------:R-:W-:-:S05]  /*0a20*/  IMAD.IADD R7, R7, 0x1, -R6 ;  /* 0x0000000107077824 */ /* 0x000fca00078e0a06 */
[----:B------:R-:W-:Y:S04]  /*0a30*/  STS [R2], R7 ;  /* 0x0000000702007388 */ /* 0x000fe80000000800 */
[----:B------:R-:W-:Y:S04]  /*0a40*/  LDS R6, [R2] ;  /* 0x0000000002067984 */ /* 0x000fe80000000800 */
[----:B-1----:R-:W0:Y:S02]  /*0a50*/  LDS R9, [R2+0x20] ;  /* 0x0000200002097984 */ /* 0x002e240000000800 */
[----:B0-----:R-:W-:-:S05]  /*0a60*/  IMAD.IADD R9, R6, 0x1, R9 ;  /* 0x0000000106097824 */ /* 0x001fca00078e0209 */
[----:B------:R-:W-:-:S04]  /*0a70*/  ISETP.GE.U32.AND P0, PT, R9, R4, PT ;  /* 0x000000040900720c */ /* 0x000fc80003f06070 */
        /* <DEDUP_REMOVED lines=21> */
[----:B------:R-:W-:Y:S02]  /*0bd0*/  SEL R4, R4, RZ, P0 ;  /* 0x000000ff04047207 */ /* 0x000fe40000000000 */
[----:B------:R-:W-:-:S03]  /*0be0*/  ISETP.NE.AND P0, PT, R3, RZ, PT ;  /* 0x000000ff0300720c */ /* 0x000fc60003f05270 */
[----:B------:R-:W-:-:S05]  /*0bf0*/  IMAD.IADD R9, R9, 0x1, -R4 ;  /* 0x0000000109097824 */ /* 0x000fca00078e0a04 */
[----:B------:R0:W-:Y:S05]  /*0c00*/  STS [R2], R9 ;  /* 0x0000000902007388 */ /* 0x0001ea0000000800 */
[----:B------:R-:W-:Y:S05]  /*0c10*/  @P0 EXIT ;  /* 0x000000000000094d */ /* 0x000fea0003800000 */
[----:B------:R-:W1:Y:S01]  /*0c20*/  LDS R5, [UR4] ;  /* 0x00000004ff057984 */ /* 0x000e620008000800 */
[----:B0-----:R-:W0:Y:S02]  /*0c30*/  LDC.64 R2, c[0x0][0x390] ;  /* 0x0000e400ff027b82 */ /* 0x001e240000000a00 */
[----:B0-----:R-:W-:-:S05]  /*0c40*/  IMAD.WIDE.U32 R2, R0, 0x4, R2 ;  /* 0x0000000400027825 */ /* 0x001fca00078e0002 */
[----:B-1----:R-:W-:Y:S01]  /*0c50*/  STG.E desc[UR6][R2.64], R5 ;  /* 0x0000000502007986 */ /* 0x002fe2000c101906 */
[----:B------:R-:W-:Y:S05]  /*0c60*/  EXIT ;  /* 0x000000000000794d */ /* 0x000fea0003800000 */
.L_x_15:
[----:B------:R-:W-:-:S00]  /*0c70*/  BRA `(.L_x_15) ;  /* 0xfffffffc00fc7947 */ /* 0x000fc0000383ffff */
[----:B------:R-:W-:-:S00]  /*0c80*/  NOP ;  /* 0x0000000000007918 */ /* 0x000fc00000000000 */
[----:B------:R-:W-:-:S00]  /*0c90*/  NOP ;  /* 0x0000000000007918 */ /* 0x000fc00000000000 */
[----:B------:R-:W-:-:S00]  /*0ca0*/  NOP ;  /* 0x0000000000007918 */ /* 0x000fc00000000000 */
[----:B------:R-:W-:-:S00]  /*0cb0*/  NOP ;  /* 0x0000000000007918 */ /* 0x000fc00000000000 */
[----:B------:R-:W-:-:S00]  /*0cc0*/  NOP ;  /* 0x0000000000007918 */ /* 0x000fc00000000000 */
[----:B------:R-:W-:-:S00]  /*0cd0*/  NOP ;  /* 0x0000000000007918 */ /* 0x000fc00000000000 */
[----:B------:R-:W-:-:S00]  /*0ce0*/  NOP ;  /* 0x0000000000007918 */ /* 0x000fc00000000000 */
[----:B------:R-:W-:-:S00]  /*0cf0*/  NOP ;  /* 0x0000000000007918 */ /* 0x000fc00000000000 */
.L_x_36:


//--------------------- .text._Z11my_hamiltoniPiS_j --------------------------
	.section	.text._Z11my_hamiltoniPiS_j,"ax",@progbits
	.align	128
        .global         _Z11my_hamiltoniPiS_j
        .type           _Z11my_hamiltoniPiS_j,@function
        .size           _Z11my_hamiltoniPiS_j,(.L_x_37 - _Z11my_hamiltoniPiS_j)
        .other          _Z11my_hamiltoniPiS_j,@"STO_CUDA_ENTRY STV_DEFAULT"
_Z11my_hamiltoniPiS_j:
.text._Z11my_hamiltoniPiS_j:
[----:B------:R-:W-:Y:S08]  /*0000*/  LDC R1, c[0x0][0x37c] ;  /* 0x0000df00ff017b82 */ /* 0x000ff00000000800 */
[----:B------:R-:W0:Y:S01]  /*0010*/  LDC R4, c[0x0][0x380] ;  /* 0x0000e000ff047b82 */ /* 0x000e220000000800 */
[----:B------:R-:W1:Y:S01]  /*0020*/  S2R R21, SR_TID.X ;  /* 0x0000000000157919 */ /* 0x000e620000002100 */
[----:B------:R-:W2:Y:S01]  /*0030*/  LDCU.64 UR8, c[0x0][0x358] ;  /* 0x00006b00ff0877ac */ /* 0x000ea20008000a00 */
[----:B------:R-:W-:Y:S01]  /*0040*/  IMAD.MOV.U32 R25, RZ, RZ, RZ ;  /* 0x000000ffff197224 */ /* 0x000fe200078e00ff */
[----:B------:R-:W3:Y:S01]  /*0050*/  S2R R0, SR_CTAID.X ;  /* 0x0000000000007919 */ /* 0x000ee20000002500 */
[----:B0-----:R-:W-:-:S13]  /*0060*/  ISETP.GE.AND P0, PT, R4, 0x1, PT ;  /* 0x000000010400780c */ /* 0x001fda0003f06270 */
[----:B-123--:R-:W-:Y:S05]  /*0070*/  @!P0 BRA `(.L_x_16) ;  /* 0x00000008005c8947 */ /* 0x00efea0003800000 */
[C---:B------:R-:W-:Y:S01]  /*0080*/  ISETP.GE.U32.AND P0, PT, R4.reuse, 0x10, PT ;  /* 0x000000100400780c */ /* 0x040fe20003f06070 */
[----:B------:R-:W-:Y:S01]  /*0090*/  IMAD R6, R21, R4, RZ ;  /* 0x0000000415067224 */ /* 0x000fe200078e02ff */
[----:B------:R-:W-:Y:S01]  /*00a0*/  LOP3.LUT R23, R4, 0xf, RZ, 0xc0, !PT ;  /* 0x0000000f04177812 */ /* 0x000fe200078ec0ff */
[----:B------:R-:W-:Y:S02]  /*00b0*/  IMAD.MOV.U32 R25, RZ, RZ, RZ ;  /* 0x000000ffff197224 */ /* 0x000fe400078e00ff */
[----:B------:R-:W-:Y:S01]  /*00c0*/  IMAD.MOV.U32 R5, RZ, RZ, RZ ;  /* 0x000000ffff057224 */ /* 0x000fe200078e00ff */
[----:B------:R-:W-:-:S07]  /*00d0*/  ISETP.NE.AND P1, PT, R23, RZ, PT ;  /* 0x000000ff1700720c */ /* 0x000fce0003f25270 */
[----:B------:R-:W-:Y:S06]  /*00e0*/  @!P0 BRA `(.L_x_17) ;  /* 0x0000000400008947 */ /* 0x000fec0003800000 */
[----:B------:R-:W-:Y:S01]  /*00f0*/  LOP3.LUT R5, R4, 0x7ffffff0, RZ, 0xc0, !PT ;  /* 0x7ffffff004057812 */ /* 0x000fe200078ec0ff */
[----:B------:R-:W-:Y:S01]  /*0100*/  IMAD.MOV.U32 R25, RZ, RZ, RZ ;  /* 0x000000ffff197224 */ /* 0x000fe200078e00ff */
[----:B------:R-:W-:-:S06]  /*0110*/  UMOV UR4, URZ ;  /* 0x000000ff00047c82 */ /* 0x000fcc0008000000 */
.L_x_18:
[----:B------:R-:W0:Y:S01]  /*0120*/  LDC.64 R2, c[0x0][0x388] ;  /* 0x0000e200ff027b82 */ /* 0x000e220000000a00 */
[----:B------:R-:W-:-:S04]  /*0130*/  VIADD R7, R6, UR4 ;  /* 0x0000000406077c36 */ /* 0x000fc80008000000 */
[----:B0-----:R-:W-:-:S05]  /*0140*/  IMAD.WIDE.U32 R2, R7, 0x4, R2 ;  /* 0x0000000407027825 */ /* 0x001fca00078e0002 */
[----:B------:R-:W2:Y:S04]  /*0150*/  LDG.E R22, desc[UR8][R2.64+0x4] ;  /* 0x0000040802167981 */ /* 0x000ea8000c1e1900 */
[----:B------:R-:W3:Y:S04]  /*0160*/  LDG.E R26, desc[UR8][R2.64+0xc] ;  /* 0x00000c08021a7981 */ /* 0x000ee8000c1e1900 */
[----:B------:R-:W4:Y:S04]  /*0170*/  LDG.E R17, desc[UR8][R2.64+0x14] ;  /* 0x0000140802117981 */ /* 0x000f28000c1e1900 */
[----:B------:R-:W5:Y:S04]  /*0180*/  LDG.E R19, desc[UR8][R2.64] ;  /* 0x0000000802137981 */ /* 0x000f68000c1e1900 */
        /* <DEDUP_REMOVED lines=11> */
[----:B------:R0:W5:Y:S01]  /*0240*/  LDG.E R18, desc[UR8][R2.64+0x3c] ;  /* 0x00003c0802127981 */ /* 0x000162000c1e1900 */
[----:B------:R-:W-:-:S02]  /*0250*/  UIADD3 UR5, UPT, UPT, UR4, 0x1, URZ ;  /* 0x0000000104057890 */ /* 0x000fc4000fffe0ff */
[----:B------:R-:W-:Y:S02]  /*0260*/  UIADD3 UR6, UPT, UPT, UR4, 0x2, URZ ;  /* 0x0000000204067890 */ /* 0x000fe4000fffe0ff */
[----:B------:R-:W-:Y:S02]  /*0270*/  UIADD3 UR7, UPT, UPT, UR4, 0x4, URZ ;  /* 0x0000000404077890 */ /* 0x000fe4000fffe0ff */
[----:B------:R-:W-:Y:S01]  /*0280*/  UIADD3 UR10, UPT, UPT, UR4, 0xf, URZ ;  /* 0x0000000f040a7890 */ /* 0x000fe2000fffe0ff */
[----:B--2---:R-:W-:Y:S01]  /*0290*/  SHF.L.U32 R22, R22, UR5, RZ ;  /* 0x0000000516167c19 */ /* 0x004fe200080006ff */
[----:B------:R-:W-:-:S06]  /*02a0*/  UIADD3 UR5, UPT, UPT, UR4, 0x3, URZ ;  /* 0x0000000304057890 */ /* 0x000fcc000fffe0ff */
[----:B---3--:R-:W-:Y:S01]  /*02b0*/  SHF.L.U32 R26, R26, UR5, RZ ;  /* 0x000000051a1a7c19 */ /* 0x008fe200080006ff */
[----:B------:R-:W-:-:S06]  /*02c0*/  UIADD3 UR5, UPT, UPT, UR4, 0x5, URZ ;  /* 0x0000000504057890 */ /* 0x000fcc000fffe0ff */
[----:B----4-:R-:W-:Y:S01]  /*02d0*/  SHF.L.U32 R17, R17, UR5, RZ ;  /* 0x0000000511117c19 */ /* 0x010fe200080006ff */
[----:B------:R-:W-:Y:S02]  /*02e0*/  UIADD3 UR5, UPT, UPT, UR4, 0x7, URZ ;  /* 0x0000000704057890 */ /* 0x000fe4000fffe0ff */
[----:B-----5:R-:W-:Y:S02]  /*02f0*/  SHF.L.U32 R20, R19, UR4, RZ ;  /* 0x0000000413147c19 */ /* 0x020fe400080006ff */
[----:B------:R-:W-:Y:S01]  /*0300*/  SHF.L.U32 R19, R24, UR6, RZ ;  /* 0x0000000618137c19 */ /* 0x000fe200080006ff */
[----:B------:R-:W-:Y:S01]  /*0310*/  UIADD3 UR6, UPT, UPT, UR4, 0x6, URZ ;  /* 0x0000000604067890 */ /* 0x000fe2000fffe0ff */
[----:B------:R-:W-:Y:S01]  /*0320*/  SHF.L.U32 R15, R15, UR5, RZ ;  /* 0x000000050f0f7c19 */ /* 0x000fe200080006ff */
[----:B------:R-:W-:Y:S01]  /*0330*/  UIADD3 UR5, UPT, UPT, UR4, 0x9, URZ ;  /* 0x0000000904057890 */ /* 0x000fe2000fffe0ff */
[----:B------:R-:W-:Y:S01]  /*0340*/  SHF.L.U32 R16, R16, UR7, RZ ;  /* 0x0000000710107c19 */ /* 0x000fe200080006ff */
[----:B------:R-:W-:Y:S01]  /*0350*/  UIADD3 UR7, UPT, UPT, UR4, 0x8, URZ ;  /* 0x0000000804077890 */ /* 0x000fe2000fffe0ff */
[----:B------:R-:W-:-:S02]  /*0360*/  LOP3.LUT R20, R22, R20, R25, 0xfe, !PT ;  /* 0x0000001416147212 */ /* 0x000fc400078efe19 */
[----:B0-----:R-:W-:Y:S01]  /*0370*/  SHF.L.U32 R3, R14, UR6, RZ ;  /* 0x000000060e037c19 */ /* 0x001fe200080006ff */
[----:B------:R-:W-:Y:S01]  /*0380*/  UIADD3 UR6, UPT, UPT, UR4, 0xa, URZ ;  /* 0x0000000a04067890 */ /* 0x000fe2000fffe0ff */
[----:B------:R-:W-:Y:S01]  /*0390*/  SHF.L.U32 R13, R13, UR5, RZ ;  /* 0x000000050d0d7c19 */ /* 0x000fe200080006ff */
[----:B------:R-:W-:Y:S01]  /*03a0*/  UIADD3 UR5, UPT, UPT, UR4, 0xb, URZ ;  /* 0x0000000b04057890 */ /* 0x000fe2000fffe0ff */
[----:B------:R-:W-:Y:S02]  /*03b0*/  LOP3.LUT R19, R26, R19, R20, 0xfe, !PT ;  /* 0x000000131a137212 */ /* 0x000fe400078efe14 */
[----:B------:R-:W-:Y:S01]  /*03c0*/  SHF.L.U32 R12, R12, UR7, RZ ;  /* 0x000000070c0c7c19 */ /* 0x000fe200080006ff */
[----:B------:R-:W-:Y:S01]  /*03d0*/  UIADD3 UR7, UPT, UPT, UR4, 0xc, URZ ;  /* 0x0000000c04077890 */ /* 0x000fe2000fffe0ff */
[----:B------:R-:W-:Y:S01]  /*03e0*/  SHF.L.U32 R10, R10, UR6, RZ ;  /* 0x000000060a0a7c19 */ /* 0x000fe200080006ff */
[----:B------:R-:W-:Y:S01]  /*03f0*/  UIADD3 UR6, UPT, UPT, UR4, 0xe, URZ ;  /* 0x0000000e04067890 */ /* 0x000fe2000fffe0ff */
[----:B------:R-:W-:Y:S01]  /*0400*/  SHF.L.U32 R11, R11, UR5, RZ ;  /* 0x000000050b0b7c19 */ /* 0x000fe200080006ff */
[----:B------:R-:W-:Y:S01]  /*0410*/  UIADD3 UR5, UPT, UPT, UR4, 0xd, URZ ;  /* 0x0000000d04057890 */ /* 0x000fe2000fffe0ff */
[----:B------:R-:W-:Y:S01]  /*0420*/  LOP3.LUT R16, R17, R16, R19, 0xfe, !PT ;  /* 0x0000001011107212 */ /* 0x000fe200078efe13 */
[----:B------:R-:W-:-:S03]  /*0430*/  UIADD3 UR4, UPT, UPT, UR4, 0x10, URZ ;  /* 0x0000001004047890 */ /* 0x000fc6000fffe0ff */
[----:B------:R-:W-:-:S03]  /*0440*/  LOP3.LUT R3, R15, R3, R16, 0xfe, !PT ;  /* 0x000000030f037212 */ /* 0x000fc600078efe10 */
[----:B------:R-:W-:Y:S02]  /*0450*/  ISETP.NE.AND P0, PT, R5, UR4, PT ;  /* 0x0000000405007c0c */ /* 0x000fe4000bf05270 */
[----:B------:R-:W-:Y:S02]  /*0460*/  LOP3.LUT R3, R13, R12, R3, 0xfe, !PT ;  /* 0x0000000c0d037212 */ /* 0x000fe400078efe03 */
[----:B------:R-:W-:Y:S02]  /*0470*/  SHF.L.U32 R8, R8, UR7, RZ ;  /* 0x0000000708087c19 */ /* 0x000fe400080006ff */
[----:B------:R-:W-:Y:S02]  /*0480*/  LOP3.LUT R3, R11, R10, R3, 0xfe, !PT ;  /* 0x0000000a0b037212 */ /* 0x000fe400078efe03 */
[----:B------:R-:W-:Y:S02]  /*0490*/  SHF.L.U32 R9, R9, UR5, RZ ;  /* 0x0000000509097c19 */ /* 0x000fe400080006ff */
[----:B------:R-:W-:-:S02]  /*04a0*/  SHF.L.U32 R2, R7, UR6, RZ ;  /* 0x0000000607027c19 */ /* 0x000fc400080006ff */
[----:B------:R-:W-:Y:S02]  /*04b0*/  LOP3.LUT R3, R9, R8, R3, 0xfe, !PT ;  /* 0x0000000809037212 */ /* 0x000fe400078efe03 */
[----:B------:R-:W-:-:S04]  /*04c0*/  SHF.L.U32 R18, R18, UR10, RZ ;  /* 0x0000000a12127c19 */ /* 0x000fc800080006ff */
[----:B------:R-:W-:Y:S01]  /*04d0*/  LOP3.LUT R25, R18, R2, R3, 0xfe, !PT ;  /* 0x0000000212197212 */ /* 0x000fe200078efe03 */
[----:B------:R-:W-:Y:S06]  /*04e0*/  @P0 BRA `(.L_x_18) ;  /* 0xfffffffc000c0947 */ /* 0x000fec000383ffff */
.L_x_17:
[----:B------:R-:W-:Y:S05]  /*04f0*/  @!P1 BRA `(.L_x_16) ;  /* 0x00000004003c9947 */ /* 0x000fea0003800000 */
[----:B------:R-:W-:Y:S02]  /*0500*/  ISETP.GE.U32.AND P1, PT, R23, 0x8, PT ;  /* 0x000000081700780c */ /* 0x000fe40003f26070 */
[----:B------:R-:W-:-:S04]  /*0510*/  LOP3.LUT R16, R4, 0x7, RZ, 0xc0, !PT ;  /* 0x0000000704107812 */ /* 0x000fc800078ec0ff */
[----:B------:R-:W-:-:S07]  /*0520*/  ISETP.NE.AND P0, PT, R16, RZ, PT ;  /* 0x000000ff1000720c */ /* 0x000fce0003f05270 */
[----:B------:R-:W-:Y:S06]  /*0530*/  @!P1 BRA `(.L_x_19) ;  /* 0x0000000000909947 */ /* 0x000fec0003800000 */
[----:B------:R-:W0:Y:S01]  /*0540*/  LDC.64 R10, c[0x0][0x388] ;  /* 0x0000e200ff0a7b82 */ /* 0x000e220000000a00 */
[----:B------:R-:W1:Y:S01]  /*0550*/  LDCU.64 UR4, c[0x0][0x388] ;  /* 0x00007100ff0477ac */ /* 0x000e620008000a00 */
[C---:B------:R-:W-:Y:S01]  /*0560*/  IADD3 R3, P1, PT, R6.reuse, R5, RZ ;  /* 0x0000000506037210 */ /* 0x040fe20007f3e0ff */
[----:B------:R-:W-:-:S04]  /*0570*/  IMAD.IADD R7, R6, 0x1, R5 ;  /* 0x0000000106077824 */ /* 0x000fc800078e0205 */
[----:B------:R-:W-:Y:S01]  /*0580*/  IMAD.X R8, RZ, RZ, RZ, P1 ;  /* 0x000000ffff087224 */ /* 0x000fe200008e06ff */
[----:B-1----:R-:W-:-:S04]  /*0590*/  LEA R2, P1, R3, UR4, 0x2 ;  /* 0x0000000403027c11 */ /* 0x002fc8000f8210ff */
[----:B------:R-:W-:Y:S01]  /*05a0*/  LEA.HI.X R3, R3, UR5, R8, 0x2, P1 ;  /* 0x0000000503037c11 */ /* 0x000fe200088f1408 */
[----:B0-----:R-:W-:-:S04]  /*05b0*/  IMAD.WIDE.U32 R10, R7, 0x4, R10 ;  /* 0x00000004070a7825 */ /* 0x001fc800078e000a */
[----:B------:R-:W2:Y:S04]  /*05c0*/  LDG.E R13, desc[UR8][R2.64+0x4] ;  /* 0x00000408020d7981 */ /* 0x000ea8000c1e1900 */
[----:B------:R0:W3:Y:S04]  /*05d0*/  LDG.E R10, desc[UR8][R10.64] ;  /* 0x000000080a0a7981 */ /* 0x0000e8000c1e1900 */
[----:B------:R-:W4:Y:S04]  /*05e0*/  LDG.E R15, desc[UR8][R2.64+0x8] ;  /* 0x00000808020f7981 */ /* 0x000f28000c1e1900 */
[----:B------:R-:W5:Y:S04]  /*05f0*/  LDG.E R17, desc[UR8][R2.64+0xc] ;  /* 0x00000c0802117981 */ /* 0x000f68000c1e1900 */
[----:B------:R-:W5:Y:S04]  /*0600*/  LDG.E R18, desc[UR8][R2.64+0x10] ;  /* 0x0000100802127981 */ /* 0x000f68000c1e1900 */
[----:B------:R-:W5:Y:S04]  /*0610*/  LDG.E R8, desc[UR8][R2.64+0x14] ;  /* 0x0000140802087981 */ /* 0x000f68000c1e1900 */
[----:B------:R-:W5:Y:S04]  /*0620*/  LDG.E R7, desc[UR8][R2.64+0x18] ;  /* 0x0000180802077981 */ /* 0x000f68000c1e1900 */
[----:B------:R1:W5:Y:S01]  /*0630*/  LDG.E R9, desc[UR8][R2.64+0x1c] ;  /* 0x00001c0802097981 */ /* 0x000362000c1e1900 */
[----:B------:R-:W-:-:S02]  /*0640*/  VIADD R12, R5, 0x1 ;  /* 0x00000001050c7836 */ /* 0x000fc40000000000 */
[C---:B------:R-:W-:Y:S02]  /*0650*/  VIADD R14, R5.reuse, 0x2 ;  /* 0x00000002050e7836 */ /* 0x040fe40000000000 */
[C---:B0-----:R-:W-:Y:S02]  /*0660*/  VIADD R11, R5.reuse, 0x4 ;  /* 0x00000004050b7836 */ /* 0x041fe40000000000 */
[C---:B-1----:R-:W-:Y:S02]  /*0670*/  VIADD R3, R5.reuse, 0x5 ;  /* 0x0000000505037836 */ /* 0x042fe40000000000 */
[----:B------:R-:W-:Y:S01]  /*0680*/  VIADD R2, R5, 0x6 ;  /* 0x0000000605027836 */ /* 0x000fe20000000000 */
[----:B--2---:R-:W-:Y:S02]  /*0690*/  SHF.L.U32 R13, R13, R12, RZ ;  /* 0x0000000c0d0d7219 */ /* 0x004fe400000006ff */
[----:B---3--:R-:W-:Y:S01]  /*06a0*/  SHF.L.U32 R12, R10, R5, RZ ;  /* 0x000000050a0c7219 */ /* 0x008fe200000006ff */
[----:B------:R-:W-:Y:S01]  /*06b0*/  VIADD R10, R5, 0x3 ;  /* 0x00000003050a7836 */ /* 0x000fe20000000000 */
[----:B----4-:R-:W-:-:S04]  /*06c0*/  SHF.L.U32 R14, R15, R14, RZ ;  /* 0x0000000e0f0e7219 */ /* 0x010fc800000006ff */
[----:B------:R-:W-:Y:S02]  /*06d0*/  LOP3.LUT R12, R14, R12, R13, 0xfe, !PT ;  /* 0x0000000c0e0c7212 */ /* 0x000fe400078efe0d */
[----:B-----5:R-:W-:Y:S02]  /*06e0*/  SHF.L.U32 R17, R17, R10, RZ ;  /* 0x0000000a11117219 */ /* 0x020fe400000006ff */
[----:B------:R-:W-:Y:S01]  /*06f0*/  SHF.L.U32 R11, R18, R11, RZ ;  /* 0x0000000b120b7219 */ /* 0x000fe200000006ff */
[----:B------:R-:W-:-:S03]  /*0700*/  VIADD R10, R5, 0x7 ;  /* 0x00000007050a7836 */ /* 0x000fc60000000000 */
[----:B------:R-:W-:Y:S02]  /*0710*/  LOP3.LUT R11, R11, R12, R17, 0xfe, !PT ;  /* 0x0000000c0b0b7212 */ /* 0x000fe400078efe11 */
[----:B------:R-:W-:Y:S02]  /*0720*/  SHF.L.U32 R8, R8, R3, RZ ;  /* 0x0000000308087219 */ /* 0x000fe400000006ff */
[----:B------:R-:W-:Y:S02]  /*0730*/  SHF.L.U32 R2, R7, R2, RZ ;  /* 0x0000000207027219 */ /* 0x000fe400000006ff */
[----:B------:R-:W-:Y:S02]  /*0740*/  SHF.L.U32 R9, R9, R10, RZ ;  /* 0x0000000a09097219 */ /* 0x000fe400000006ff */
[----:B------:R-:W-:Y:S01]  /*0750*/  LOP3.LUT R2, R2, R11, R8, 0xfe, !PT ;  /* 0x0000000b02027212 */ /* 0x000fe200078efe08 */
[----:B------:R-:W-:-:S03]  /*0760*/  VIADD R5, R5, 0x8 ;  /* 0x0000000805057836 */ /* 0x000fc60000000000 */
[----:B------:R-:W-:-:S07]  /*0770*/  LOP3.LUT R25, R25, R2, R9, 0xfe, !PT ;  /* 0x0000000219197212 */ /* 0x000fce00078efe09 */
.L_x_19:
        /* <DEDUP_REMOVED lines=14> */
[----:B------:R-:W3:Y:S04]  /*0860*/  LDG.E R10, desc[UR8][R2.64+0x4] ;  /* 0x00000408020a7981 */ /* 0x000ee8000c1e1900 */
[----:B------:R-:W4:Y:S04]  /*0870*/  LDG.E R8, desc[UR8][R8.64] ;  /* 0x0000000808087981 */ /* 0x000f28000c1e1900 */
[----:B------:R-:W5:Y:S01]  /*0880*/  LDG.E R14, desc[UR8][R2.64+0xc] ;  /* 0x00000c08020e7981 */ /* 0x000f62000c1e1900 */
[----:B------:R-:W-:-:S02]  /*0890*/  VIADD R12, R5, 0x2 ;  /* 0x00000002050c7836 */ /* 0x000fc40000000000 */
[----:B------:R-:W-:-:S03]  /*08a0*/  VIADD R7, R5, 0x1 ;  /* 0x0000000105077836 */ /* 0x000fc60000000000 */
[----:B--2---:R-:W-:Y:S01]  /*08b0*/  SHF.L.U32 R12, R13, R12, RZ ;  /* 0x0000000c0d0c7219 */ /* 0x004fe200000006ff */
[C---:B------:R-:W-:Y:S01]  /*08c0*/  VIADD R13, R5.reuse, 0x3 ;  /* 0x00000003050d7836 */ /* 0x040fe20000000000 */
[----:B---3--:R-:W-:Y:S02]  /*08d0*/  SHF.L.U32 R10, R10, R7, RZ ;  /* 0x000000070a0a7219 */ /* 0x008fe400000006ff */
[----:B----4-:R-:W-:Y:S02]  /*08e0*/  SHF.L.U32 R7, R8, R5, RZ ;  /* 0x0000000508077219 */ /* 0x010fe400000006ff */
[----:B-----5:R-:W-:Y:S02]  /*08f0*/  SHF.L.U32 R13, R14, R13, RZ ;  /* 0x0000000d0e0d7219 */ /* 0x020fe400000006ff */
[----:B------:R-:W-:Y:S01]  /*0900*/  LOP3.LUT R10, R12, R7, R10, 0xfe, !PT ;  /* 0x000000070c0a7212 */ /* 0x000fe200078efe0a */
[----:B------:R-:W-:-:S03]  /*0910*/  VIADD R5, R5, 0x4 ;  /* 0x0000000405057836 */ /* 0x000fc60000000000 */
[----:B------:R-:W-:-:S07]  /*0920*/  LOP3.LUT R25, R25, R10, R13, 0xfe, !PT ;  /* 0x0000000a19197212 */ /* 0x000fce00078efe0d */
.L_x_20:
[----:B------:R-:W-:Y:S05]  /*0930*/  @!P0 BRA `(.L_x_16) ;  /* 0x00000000002c8947 */ /* 0x000fea0003800000 */
[----:B------:R-:W0:Y:S01]  /*0940*/  LDC.64 R8, c[0x0][0x388] ;  /* 0x0000e200ff087b82 */ /* 0x000e220000000a00 */
[----:B------:R-:W-:-:S05]  /*0950*/  UMOV UR4, URZ ;  /* 0x000000ff00047c82 */ /* 0x000fca0008000000 */
.L_x_21:
[----:B------:R-:W-:-:S04]  /*0960*/  IMAD.IADD R3, R6, 0x1, R5 ;  /* 0x0000000106037824 */ /* 0x000fc800078e0205 */
[----:B0-----:R-:W-:-:S06]  /*0970*/  IMAD.WIDE.U32 R2, R3, 0x4, R8 ;  /* 0x0000000403027825 */ /* 0x001fcc00078e0008 */
[----:B------:R-:W2:Y:S01]  /*0980*/  LDG.E R2, desc[UR8][R2.64] ;  /* 0x0000000802027981 */ /* 0x000ea2000c1e1900 */
[----:B------:R-:W-:-:S06]  /*0990*/  UIADD3 UR4, UPT, UPT, UR4, 0x1, URZ ;  /* 0x0000000104047890 */ /* 0x000fcc000fffe0ff */
[----:B------:R-:W-:Y:S02]  /*09a0*/  ISETP.NE.AND P0, PT, R11, UR4, PT ;  /* 0x000000040b007c0c */ /* 0x000fe4000bf05270 */
[----:B--2---:R-:W-:Y:S01]  /*09b0*/  SHF.L.U32 R10, R2, R5, RZ ;  /* 0x00000005020a7219 */ /* 0x004fe200000006ff */
[----:B------:R-:W-:-:S03]  /*09c0*/  VIADD R5, R5, 0x1 ;  /* 0x0000000105057836 */ /* 0x000fc60000000000 */
[----:B------:R-:W-:-:S07]  /*09d0*/  LOP3.LUT R25, R10, R25, RZ, 0xfc, !PT ;  /* 0x000000190a197212 */ /* 0x000fce00078efcff */
[----:B------:R-:W-:Y:S05]  /*09e0*/  @P0 BRA `(.L_x_21) ;  /* 0xfffffffc00dc0947 */ /* 0x000fea000383ffff */
.L_x_16:
[----:B------:R-:W0:Y:S01]  /*09f0*/  LDC.64 R2, c[0x0][0x388] ;  /* 0x0000e200ff027b82 */ /* 0x000e220000000a00 */
[----:B------:R-:W-:-:S04]  /*0a00*/  VIADD R22, R4, 0xffffffff ;  /* 0xffffffff04167836 */ /* 0x000fc80000000000 */
[----:B------:R-:W-:-:S04]  /*0a10*/  IMAD R5, R22, R4, R21 ;  /* 0x0000000416057224 */ /* 0x000fc800078e0215 */
[----:B0-----:R-:W-:-:S05]  /*0a20*/  IMAD.WIDE R2, R5, 0x4, R2 ;  /* 0x0000000405027825 */ /* 0x001fca00078e0202 */
[----:B------:R0:W2:Y:S01]  /*0a30*/  LDG.E R7, desc[UR8][R2.64] ;  /* 0x0000000802077981 */ /* 0x0000a2000c1e1900 */
[----:B------:R-:W1:Y:S01]  /*0a40*/  LDC R6, c[0x0][0x370] ;  /* 0x0000dc00ff067b82 */ /* 0x000e620000000800 */
[----:B------:R-:W-:Y:S01]  /*0a50*/  UMOV UR4, 0x400 ;  /* 0x0000040000047882 */ /* 0x000fe20000000000 */
[C---:B------:R-:W-:Y:S01]  /*0a60*/  VIADD R9, R4.reuse, 0x7 ;  /* 0x0000000704097836 */ /* 0x040fe20000000000 */
[----:B------:R-:W-:Y:S01]  /*0a70*/  UIADD3 UR5, UPT, UPT, UR4, 0x7c, URZ ;  /* 0x0000007c04057890 */ /* 0x000fe2000fffe0ff */
[----:B------:R-:W-:Y:S01]  /*0a80*/  VIADD R16, R4, 0x3 ;  /* 0x0000000304107836 */ /* 0x000fe20000000000 */
[----:B------:R-:W-:Y:S01]  /*0a90*/  LOP3.LUT R17, R22, 0x7, RZ, 0xc0, !PT ;  /* 0x0000000716117812 */ /* 0x000fe200078ec0ff */
[----:B------:R-:W-:Y:S01]  /*0aa0*/  IMAD.MOV.U32 R10, RZ, RZ, -0x80000000 ;  /* 0x80000000ff0a7424 */ /* 0x000fe200078e00ff */
[----:B------:R-:W-:Y:S01]  /*0ab0*/  LOP3.LUT R19, R9, 0x7, RZ, 0xc0, !PT ;  /* 0x0000000709137812 */ /* 0x000fe200078ec0ff */
[----:B------:R-:W3:Y:S01]  /*0ac0*/  S2UR UR6, SR_CgaCtaId ;  /* 0x00000000000679c3 */ /* 0x000ee20000008800 */
[----:B------:R-:W-:Y:S01]  /*0ad0*/  LOP3.LUT R20, R16, 0x3, RZ, 0xc0, !PT ;  /* 0x0000000310147812 */ /* 0x000fe200078ec0ff */
[----:B0-----:R-:W-:Y:S01]  /*0ae0*/  VIADD R2, R4, 0xfffffffe ;  /* 0xfffffffe04027836 */ /* 0x001fe20000000000 */
[----:B------:R-:W-:Y:S01]  /*0af0*/  LOP3.LUT R16, R16, 0x1, RZ, 0xc0, !PT ;  /* 0x0000000110107812 */ /* 0x000fe200078ec0ff */
[----:B------:R-:W-:Y:S01]  /*0b00*/  VIADD R19, R19, 0xffffffff ;  /* 0xffffffff13137836 */ /* 0x000fe20000000000 */
[----:B------:R-:W-:Y:S01]  /*0b10*/  LOP3.LUT R18, R22, 0xfffffff8, RZ, 0xc0, !PT ;  /* 0xfffffff816127812 */ /* 0x000fe200078ec0ff */
[----:B------:R-:W-:Y:S01]  /*0b20*/  VIADD R20, R20, 0xffffffff ;  /* 0xffffffff14147836 */ /* 0x000fe20000000000 */
[----:B-1----:R0:W1:Y:S01]  /*0b30*/  FLO.U32 R5, R6 ;  /* 0x0000000600057300 */ /* 0x00206200000e0000 */
[----:B---3--:R-:W-:Y:S01]  /*0b40*/  ULEA UR5, UR6, UR5, 0x18 ;  /* 0x0000000506057291 */ /* 0x008fe2000f8ec0ff */
[----:B0-----:R-:W-:Y:S01]  /*0b50*/  IMAD.MOV.U32 R6, RZ, RZ, R0 ;  /* 0x000000ffff067224 */ /* 0x001fe200078e0000 */
[----:B------:R-:W-:-:S04]  /*0b60*/  ULEA UR6, UR6, UR4, 0x18 ;  /* 0x0000000406067291 */ /* 0x000fc8000f8ec0ff */
[----:B------:R-:W-:Y:S02]  /*0b70*/  LEA R8, R21, UR5, 0x2 ;  /* 0x0000000515087c11 */ /* 0x000fe4000f8e10ff */
[----:B-1----:R-:W-:Y:S02]  /*0b80*/  IADD3 R5, PT, PT, -R5, 0x1f, RZ ;  /* 0x0000001f05057810 */ /* 0x002fe40007ffe1ff */
[----:B------:R-:W-:Y:S02]  /*0b90*/  LEA R21, R21, UR6, 0x2 ;  /* 0x0000000615157c11 */ /* 0x000fe4000f8e10ff */
[----:B------:R-:W-:Y:S02]  /*0ba0*/  SHF.R.U32.HI R3, RZ, R5, R10 ;  /* 0x00000005ff037219 */ /* 0x000fe4000001160a */
[----:B------:R-:W-:Y:S02]  /*0bb0*/  IADD3 R23, PT, PT, R5, -0x20, R4 ;  /* 0xffffffe005177810 */ /* 0x000fe40007ffe004 */
[----:B------:R-:W-:Y:S01]  /*0bc0*/  CS2R R4, SRZ ;  /* 0x0000000000047805 */ /* 0x000fe2000001ff00 */
[----:B--2---:R0:W-:Y:S02]  /*0bd0*/  STS [R8], R7 ;  /* 0x0000000708007388 */ /* 0x0041e40000000800 */
[----:B0-----:R-:W-:-:S07]  /*0be0*/  LOP3.LUT R7, R9, 0x3, RZ, 0xc0, !PT ;  /* 0x0000000309077812 */ /* 0x001fce00078ec0ff */
.L_x_34:
[----:B------:R-:W0:Y:S01]  /*0bf0*/  S2R R11, SR_TID.X ;  /* 0x00000000000b7919 */ /* 0x000e220000002100 */
[----:B------:R-:W-:Y:S01]  /*0c00*/  SHF.R.U32.HI R8, RZ, R22, R25 ;  /* 0x00000016ff087219 */ /* 0x000fe20000011619 */
[----:B------:R-:W1:Y:S03]  /*0c10*/  LDCU UR4, c[0x0][0x380] ;  /* 0x00007000ff0477ac */ /* 0x000e660008000800 */
[----:B------:R-:W-:Y:S01]  /*0c20*/  LOP3.LUT R9, R8, 0x1, RZ, 0xc0, !PT ;  /* 0x0000000108097812 */ /* 0x000fe200078ec0ff */
[----:B-1----:R-:W-:Y:S01]  /*0c30*/  UISETP.GE.AND UP0, UPT, UR4, 0x3, UPT ;  /* 0x000000030400788c */ /* 0x002fe2000bf06270 */
[----:B0-----:R-:W-:-:S04]  /*0c40*/  SHF.R.U32.HI R8, RZ, R11, R6 ;  /* 0x0000000bff087219 */ /* 0x001fc80000011606 */
[----:B------:R-:W-:Y:S02]  /*0c50*/  LOP3.LUT R10, R9, R8, RZ, 0xc0, !PT ;  /* 0x00000008090a7212 */ /* 0x000fe400078ec0ff */
[----:B------:R-:W-:-:S03]  /*0c60*/  LOP3.LUT R8, R8, 0x1, RZ, 0xc0, !PT ;  /* 0x0000000108087812 */ /* 0x000fc600078ec0ff */
[----:B------:R0:W-:Y:S01]  /*0c70*/  STS [R21], R10 ;  /* 0x0000000a15007388 */ /* 0x0001e20000000800 */
[----:B------:R-:W-:Y:S01]  /*0c80*/  BAR.SYNC.DEFER_BLOCKING 0x0 ;  /* 0x0000000000007b1d */ /* 0x000fe20000010000 */
[----:B------:R-:W-:-:S04]  /*0c90*/  ISETP.NE.U32.AND P0, PT, R8, 0x1, PT ;  /* 0x000000010800780c */ /* 0x000fc80003f05070 */
[----:B------:R-:W-:Y:S01]  /*0ca0*/  SEL R24, R25, RZ, !P0 ;  /* 0x000000ff19187207 */ /* 0x000fe20004000000 */
[----:B------:R-:W-:Y:S08]  /*0cb0*/  BRA.U !UP0, `(.L_x_22) ;  /* 0x0000000908887547 */ /* 0x000ff0000b800000 */
[----:B------:R-:W-:-:S05]  /*0cc0*/  UMOV UR7, 0x1 ;  /* 0x0000000100077882 */ /* 0x000fca0000000000 */
.L_x_28:
[----:B------:R-:W-:Y:S02]  /*0cd0*/  ISETP.GE.U32.AND P0, PT, R2, 0x7, PT ;  /* 0x000000070200780c */ /* 0x000fe40003f06070 */
[----:B------:R-:W-:-:S11]  /*0ce0*/  CS2R R12, SRZ ;  /* 0x00000000000c7805 */ /* 0x000fd6000001ff00 */
[----:B------:R-:W-:Y:S05]  /*0cf0*/  @!P0 BRA `(.L_x_23) ;  /* 0x00000004002c8947 */ /* 0x000fea0003800000 */
[----:B------:R-:W-:Y:S01]  /*0d00*/  IMAD.MOV.U32 R12, RZ, RZ, RZ ;  /* 0x000000ffff0c7224 */ /* 0x000fe200078e00ff */
[----:B------:R-:W-:Y:S01]  /*0d10*/  UIADD3 UR10, UPT, UPT, UR6, 0x10, URZ ;  /* 0x00000010060a7890 */ /* 0x000fe2000fffe0ff */
[----:B------:R-:W-:-:S11]  /*0d20*/  UMOV UR4, URZ ;  /* 0x000000ff00047c82 */ /* 0x000fd60008000000 */
.L_x_24:
[----:B0-----:R-:W0:Y:S01]  /*0d30*/  LDS.128 R8, [UR10+-0x10] ;  /* 0xfffff00aff087984 */ /* 0x001e220008000c00 */
[----:B------:R-:W1:Y:S01]  /*0d40*/  LDC R26, c[0x0][0x398] ;  /* 0x0000e600ff1a7b82 */ /* 0x000e620000000800 */
[----:B------:R-:W-:Y:S01]  /*0d50*/  SHF.R.U32.HI R13, RZ, UR4, R24 ;  /* 0x00000004ff0d7c19 */ /* 0x000fe20008011618 */
[----:B------:R-:W-:-:S03]  /*0d60*/  UIADD3 UR11, UPT, UPT, UR4, 0x1, URZ ;  /* 0x00000001040b7890 */ /* 0x000fc6000fffe0ff */
[----:B------:R-:W-:-:S03]  /*0d70*/  LOP3.LUT R13, R13, 0x1, RZ, 0xc0, !PT ;  /* 0x000000010d0d7812 */ /* 0x000fc600078ec0ff */
[----:B------:R-:W-:Y:S01]  /*0d80*/  SHF.R.U32.HI R14, RZ, UR11, R24 ;  /* 0x0000000bff0e7c19 */ /* 0x000fe20008011618 */
[----:B------:R-:W-:Y:S01]  /*0d90*/  UIADD3 UR11, UPT, UPT, UR4, 0x2, URZ ;  /* 0x00000002040b7890 */ /* 0x000fe2000fffe0ff */
[----:B------:R-:W-:Y:S02]  /*0da0*/  ISETP.NE.U32.AND P0, PT, R13, 0x1, PT ;  /* 0x000000010d00780c */ /* 0x000fe40003f05070 */
[----:B------:R-:W-:-:S04]  /*0db0*/  LOP3.LUT R14, R14, 0x1, RZ, 0xc0, !PT ;  /* 0x000000010e0e7812 */ /* 0x000fc800078ec0ff */
[----:B------:R-:W-:Y:S02]  /*0dc0*/  ISETP.NE.U32.AND P1, PT, R14, 0x1, PT ;  /* 0x000000010e00780c */ /* 0x000fe40003f25070 */
[----:B0-----:R-:W-:Y:S02]  /*0dd0*/  SEL R13, R8, RZ, !P0 ;  /* 0x000000ff080d7207 */ /* 0x001fe40004000000 */
[----:B------:R-:W-:-:S03]  /*0de0*/  SEL R9, R9, RZ, !P1 ;  /* 0x000000ff09097207 */ /* 0x000fc60004800000 */
[----:B------:R-:W-:Y:S01]  /*0df0*/  IMAD.IADD R13, R13, 0x1, R12 ;  /* 0x000000010d0d7824 */ /* 0x000fe200078e020c */
[----:B------:R-:W-:Y:S01]  /*0e00*/  SHF.R.U32.HI R12, RZ, UR11, R24 ;  /* 0x0000000bff0c7c19 */ /* 0x000fe20008011618 */
[----:B------:R-:W-:-:S03]  /*0e10*/  UIADD3 UR11, UPT, UPT, UR4, 0x3, URZ ;  /* 0x00000003040b7890 */ /* 0x000fc6000fffe0ff */
[-C--:B-1----:R-:W-:Y:S02]  /*0e20*/  ISETP.GE.U32.AND P0, PT, R13, R26.reuse, PT ;  /* 0x0000001a0d00720c */ /* 0x082fe40003f06070 */
[----:B------:R-:W-:Y:S02]  /*0e30*/  LOP3.LUT R12, R12, 0x1, RZ, 0xc0, !PT ;  /* 0x000000010c0c7812 */ /* 0x000fe400078ec0ff */
[----:B------:R-:W-:Y:S02]  /*0e40*/  SEL R8, R26, RZ, P0 ;  /* 0x000000ff1a087207 */ /* 0x000fe40000000000 */
[----:B------:R-:W-:Y:S02]  /*0e50*/  ISETP.NE.U32.AND P1, PT, R12, 0x1, PT ;  /* 0x000000010c00780c */ /* 0x000fe40003f25070 */
[----:B------:R-:W-:Y:S02]  /*0e60*/  IADD3 R9, PT, PT, R9, R13, -R8 ;  /* 0x0000000d09097210 */ /* 0x000fe40007ffe808 */
[----:B------:R-:W0:Y:S01]  /*0e70*/  LDS.128 R12, [UR10] ;  /* 0x0000000aff0c7984 */ /* 0x000e220008000c00 */
[----:B------:R-:W-:Y:S01]  /*0e80*/  SEL R10, R10, RZ, !P1 ;  /* 0x000000ff0a0a7207 */ /* 0x000fe20004800000 */
[----:B------:R-:W-:Y:S01]  /*0e90*/  UIADD3 UR10, UPT, UPT, UR10, 0x20, URZ ;  /* 0x000000200a0a7890 */ /* 0x000fe2000fffe0ff */
[----:B------:R-:W-:-:S04]  /*0ea0*/  ISETP.GE.U32.AND P0, PT, R9, R26, PT ;  /* 0x0000001a0900720c */ /* 0x000fc80003f06070 */
[----:B------:R-:W-:-:S04]  /*0eb0*/  SEL R8, R26, RZ, P0 ;  /* 0x000000ff1a087207 */ /* 0x000fc80000000000 */
[----:B------:R-:W-:Y:S02]  /*0ec0*/  IADD3 R9, PT, PT, R10, R9, -R8 ;  /* 0x000000090a097210 */ /* 0x000fe40007ffe808 */
[----:B------:R-:W-:Y:S01]  /*0ed0*/  SHF.R.U32.HI R8, RZ, UR11, R24 ;  /* 0x0000000bff087c19 */ /* 0x000fe20008011618 */
[----:B------:R-:W-:Y:S01]  /*0ee0*/  UIADD3 UR11, UPT, UPT, UR4, 0x4, URZ ;  /* 0x00000004040b7890 */ /* 0x000fe2000fffe0ff */
[----:B------:R-:W-:Y:S02]  /*0ef0*/  ISETP.GE.U32.AND P0, PT, R9, R26, PT ;  /* 0x0000001a0900720c */ /* 0x000fe40003f06070 */
[----:B------:R-:W-:-:S04]  /*0f00*/  LOP3.LUT R8, R8, 0x1, RZ, 0xc0, !PT ;  /* 0x0000000108087812 */ /* 0x000fc800078ec0ff */
[----:B------:R-:W-:Y:S02]  /*0f10*/  ISETP.NE.U32.AND P1, PT, R8, 0x1, PT ;  /* 0x000000010800780c */ /* 0x000fe40003f25070 */
[----:B------:R-:W-:Y:S02]  /*0f20*/  SEL R8, R26, RZ, P0 ;  /* 0x000000ff1a087207 */ /* 0x000fe40000000000 */
[----:B------:R-:W-:-:S04]  /*0f30*/  SEL R11, R11, RZ, !P1 ;  /* 0x000000ff0b0b7207 */ /* 0x000fc80004800000 */
[----:B------:R-:W-:Y:S02]  /*0f40*/  IADD3 R11, PT, PT, R11, R9, -R8 ;  /* 0x000000090b0b7210 */ /* 0x000fe40007ffe808 */
[----:B------:R-:W-:Y:S01]  /*0f50*/  SHF.R.U32.HI R8, RZ, UR11, R24 ;  /* 0x0000000bff087c19 */ /* 0x000fe20008011618 */
[----:B------:R-:W-:Y:S01]  /*0f60*/  UIADD3 UR11, UPT, UPT, UR4, 0x5, URZ ;  /* 0x00000005040b7890 */ /* 0x000fe2000fffe0ff */
[----:B------:R-:W-:Y:S02]  /*0f70*/  ISETP.GE.U32.AND P0, PT, R11, R26, PT ;  /* 0x0000001a0b00720c */ /* 0x000fe40003f06070 */
[----:B------:R-:W-:-:S03]  /*0f80*/  LOP3.LUT R8, R8, 0x1, RZ, 0xc0, !PT ;  /* 0x0000000108087812 */ /* 0x000fc600078ec0ff */
[----:B------:R-:W-:Y:S01]  /*0f90*/  SHF.R.U32.HI R9, RZ, UR11, R24 ;  /* 0x0000000bff097c19 */ /* 0x000fe20008011618 */
[----:B------:R-:W-:Y:S01]  /*0fa0*/  UIADD3 UR11, UPT, UPT, UR4, 0x6, URZ ;  /* 0x00000006040b7890 */ /* 0x000fe2000fffe0ff */
[----:B------:R-:W-:Y:S02]  /*0fb0*/  ISETP.NE.U32.AND P1, PT, R8, 0x1, PT ;  /* 0x000000010800780c */ /* 0x000fe40003f25070 */
[----:B------:R-:W-:Y:S02]  /*0fc0*/  SEL R8, R26, RZ, P0 ;  /* 0x000000ff1a087207 */ /* 0x000fe40000000000 */
[----:B0-----:R-:W-:Y:S02]  /*0fd0*/  SEL R12, R12, RZ, !P1 ;  /* 0x000000ff0c0c7207 */ /* 0x001fe40004800000 */
[----:B------:R-:W-:Y:S02]  /*0fe0*/  LOP3.LUT R9, R9, 0x1, RZ, 0xc0, !PT ;  /* 0x0000000109097812 */ /* 0x000fe400078ec0ff */
[----:B------:R-:W-:-:S02]  /*0ff0*/  IADD3 R11, PT, PT, R12, R11, -R8 ;  /* 0x0000000b0c0b7210 */ /* 0x000fc40007ffe808 */
[----:B------:R-:W-:Y:S02]  /*1000*/  ISETP.NE.U32.AND P1, PT, R9, 0x1, PT ;  /* 0x000000010900780c */ /* 0x000fe40003f25070 */
[----:B------:R-:W-:Y:S02]  /*1010*/  ISETP.GE.U32.AND P0, PT, R11, R26, PT ;  /* 0x0000001a0b00720c */ /* 0x000fe40003f06070 */
[----:B------:R-:W-:Y:S01]  /*1020*/  SHF.R.U32.HI R9, RZ, UR11, R24 ;  /* 0x0000000bff097c19 */ /* 0x000fe20008011618 */
[----:B------:R-:W-:Y:S01]  /*1030*/  UIADD3 UR11, UPT, UPT, UR4, 0x7, URZ ;  /* 0x00000007040b7890 */ /* 0x000fe2000fffe0ff */
[----:B------:R-:W-:Y:S01]  /*1040*/  SEL R13, R13, RZ, !P1 ;  /* 0x000000ff0d0d7207 */ /* 0x000fe20004800000 */
[----:B------:R-:W-:Y:S01]  /*1050*/  UIADD3 UR4, UPT, UPT, UR4, 0x8, URZ ;  /* 0x0000000804047890 */ /* 0x000fe2000fffe0ff */
[----:B------:R-:W-:Y:S02]  /*1060*/  SEL R8, R26, RZ, P0 ;  /* 0x000000ff1a087207 */ /* 0x000fe40000000000 */
[----:B------:R-:W-:-:S02]  /*1070*/  LOP3.LUT R9, R9, 0x1, RZ, 0xc0, !PT ;  /* 0x0000000109097812 */ /* 0x000fc400078ec0ff */
[----:B------:R-:W-:Y:S02]  /*1080*/  IADD3 R13, PT, PT, R13, R11, -R8 ;  /* 0x0000000b0d0d7210 */ /* 0x000fe40007ffe808 */
[----:B------:R-:W-:Y:S02]  /*1090*/  ISETP.NE.U32.AND P1, PT, R9, 0x1, PT ;  /* 0x000000010900780c */ /* 0x000fe40003f25070 */
[----:B------:R-:W-:Y:S02]  /*10a0*/  ISETP.GE.U32.AND P0, PT, R13, R26, PT ;  /* 0x0000001a0d00720c */ /* 0x000fe40003f06070 */
[----:B------:R-:W-:Y:S02]  /*10b0*/  SHF.R.U32.HI R9, RZ, UR11, R24 ;  /* 0x0000000bff097c19 */ /* 0x000fe40008011618 */
[----:B------:R-:W-:Y:S02]  /*10c0*/  SEL R14, R14, RZ, !P1 ;  /* 0x000000ff0e0e7207 */ /* 0x000fe40004800000 */
[----:B------:R-:W-:-:S02]  /*10d0*/  SEL R8, R26, RZ, P0 ;  /* 0x000000ff1a087207 */ /* 0x000fc40000000000 */
[----:B------:R-:W-:Y:S02]  /*10e0*/  LOP3.LUT R9, R9, 0x1, RZ, 0xc0, !PT ;  /* 0x0000000109097812 */ /* 0x000fe400078ec0ff */
[----:B------:R-:W-:Y:S02]  /*10f0*/  IADD3 R13, PT, PT, R14, R13, -R8 ;  /* 0x0000000d0e0d7210 */ /* 0x000fe40007ffe808 */
[----:B------:R-:W-:Y:S02]  /*1100*/  ISETP.NE.U32.AND P1, PT, R9, 0x1, PT ;  /* 0x000000010900780c */ /* 0x000fe40003f25070 */
[----:B------:R-:W-:Y:S02]  /*1110*/  ISETP.GE.U32.AND P0, PT, R13, R26, PT ;  /* 0x0000001a0d00720c */ /* 0x000fe40003f06070 */
[----:B------:R-:W-:Y:S02]  /*1120*/  SEL R15, R15, RZ, !P1 ;  /* 0x000000ff0f0f7207 */ /* 0x000fe40004800000 */
[----:B------:R-:W-:-:S02]  /*1130*/  SEL R8, R26, RZ, P0 ;  /* 0x000000ff1a087207 */ /* 0x000fc40000000000 */
[----:B------:R-:W-:Y:S02]  /*1140*/  ISETP.NE.AND P1, PT, R18, UR4, PT ;  /* 0x0000000412007c0c */ /* 0x000fe4000bf25270 */
[----:B------:R-:W-:-:S04]  /*1150*/  IADD3 R15, PT, PT, R15, R13, -R8 ;  /* 0x0000000d0f0f7210 */ /* 0x000fc80007ffe808 */
[----:B------:R-:W-:-:S04]  /*1160*/  ISETP.GE.U32.AND P0, PT, R15, R26, PT ;  /* 0x0000001a0f00720c */ /* 0x000fc80003f06070 */
[----:B------:R-:W-:-:S05]  /*1170*/  SEL R12, R26, RZ, P0 ;  /* 0x000000ff1a0c7207 */ /* 0x000fca0000000000 */
[----:B------:R-:W-:Y:S01]  /*1180*/  IMAD.IADD R12, R15, 0x1, -R12 ;  /* 0x000000010f0c7824 */ /* 0x000fe200078e0a0c */
[----:B------:R-:W-:Y:S06]  /*1190*/  @P1 BRA `(.L_x_24) ;  /* 0xfffffff800e41947 */ /* 0x000fec000383ffff */
[----:B------:R-:W-:-:S07]  /*11a0*/  IMAD.MOV.U32 R13, RZ, RZ, R18 ;  /* 0x000000ffff0d7224 */ /* 0x000fce00078e0012 */
.L_x_23:
[----:B------:R-:W-:-:S13]  /*11b0*/  ISETP.NE.AND P0, PT, R17, RZ, PT ;  /* 0x000000ff1100720c */ /* 0x000fda0003f05270 */
[----:B------:R-:W-:Y:S05]  /*11c0*/  @!P0 BRA `(.L_x_25) ;  /* 0x0000000400308947 */ /* 0x000fea0003800000 */
[----:B------:R-:W-:Y:S02]  /*11d0*/  ISETP.GE.U32.AND P1, PT, R19, 0x3, PT ;  /* 0x000000031300780c */ /* 0x000fe40003f26070 */
[----:B------:R-:W-:-:S11]  /*11e0*/  ISETP.NE.AND P0, PT, R7, RZ, PT ;  /* 0x000000ff0700720c */ /* 0x000fd60003f05270 */
[----:B------:R-:W-:Y:S05]  /*11f0*/  @!P1 BRA `(.L_x_26) ;  /* 0x0000000000949947 */ /* 0x000fea0003800000 */
[C---:B------:R-:W-:Y:S01]  /*1200*/  LEA R15, R13.reuse, UR6, 0x2 ;  /* 0x000000060d0f7c11 */ /* 0x040fe2000f8e10ff */
[----:B------:R-:W1:Y:S01]  /*1210*/  LDC R14, c[0x0][0x398] ;  /* 0x0000e600ff0e7b82 */ /* 0x000e620000000800 */
[--C-:B------:R-:W-:Y:S01]  /*1220*/  SHF.R.U32.HI R26, RZ, R13, R24.reuse ;  /* 0x0000000dff1a7219 */ /* 0x100fe20000011618 */
[----:B------:R-:W-:Y:S02]  /*1230*/  VIADD R29, R13, 0x1 ;  /* 0x000000010d1d7836 */ /* 0x000fe40000000000 */
[----:B------:R-:W2:Y:S01]  /*1240*/  LDS.64 R8, [R15] ;  /* 0x000000000f087984 */ /* 0x000ea20000000a00 */
[----:B------:R-:W-:Y:S02]  /*1250*/  LOP3.LUT R26, R26, 0x1, RZ, 0xc0, !PT ;  /* 0x000000011a1a7812 */ /* 0x000fe400078ec0ff */
[----:B------:R-:W-:Y:S01]  /*1260*/  SHF.R.U32.HI R29, RZ, R29, R24 ;  /* 0x0000001dff1d7219 */ /* 0x000fe20000011618 */
[----:B0-----:R0:W3:Y:S01]  /*1270*/  LDS.64 R10, [R15+0x8] ;  /* 0x000008000f0a7984 */ /* 0x0010e20000000a00 */
[----:B------:R-:W-:-:S02]  /*1280*/  ISETP.NE.U32.AND P1, PT, R26, 0x1, PT ;  /* 0x000000011a00780c */ /* 0x000fc40003f25070 */
[----:B------:R-:W-:-:S04]  /*1290*/  LOP3.LUT R29, R29, 0x1, RZ, 0xc0, !PT ;  /* 0x000000011d1d7812 */ /* 0x000fc800078ec0ff */
[----:B------:R-:W-:Y:S01]  /*12a0*/  ISETP.NE.U32.AND P2, PT, R29, 0x1, PT ;  /* 0x000000011d00780c */ /* 0x000fe20003f45070 */
[----:B0-----:R-:W-:-:S05]  /*12b0*/  VIADD R15, R13, 0x2 ;  /* 0x000000020d0f7836 */ /* 0x001fca0000000000 */
[----:B------:R-:W-:-:S04]  /*12c0*/  SHF.R.U32.HI R15, RZ, R15, R24 ;  /* 0x0000000fff0f7219 */ /* 0x000fc80000011618 */
[----:B------:R-:W-:Y:S02]  /*12d0*/  LOP3.LUT R15, R15, 0x1, RZ, 0xc0, !PT ;  /* 0x000000010f0f7812 */ /* 0x000fe400078ec0ff */
[----:B--2---:R-:W-:Y:S02]  /*12e0*/  SEL R27, R8, RZ, !P1 ;  /* 0x000000ff081b7207 */ /* 0x004fe40004800000 */
[----:B------:R-:W-:Y:S02]  /*12f0*/  SEL R9, R9, RZ, !P2 ;  /* 0x000000ff09097207 */ /* 0x000fe40005000000 */
[----:B------:R-:W-:Y:S01]  /*1300*/  ISETP.NE.U32.AND P2, PT, R15, 0x1, PT ;  /* 0x000000010f00780c */ /* 0x000fe20003f45070 */
[----:B------:R-:W-:-:S03]  /*1310*/  IMAD.IADD R27, R12, 0x1, R27 ;  /* 0x000000010c1b7824 */ /* 0x000fc600078e021b */
[----:B---3--:R-:W-:Y:S02]  /*1320*/  SEL R10, R10, RZ, !P2 ;  /* 0x000000ff0a0a7207 */ /* 0x008fe40005000000 */
[----:B-1----:R-:W-:-:S04]  /*1330*/  ISETP.GE.U32.AND P1, PT, R27, R14, PT ;  /* 0x0000000e1b00720c */ /* 0x002fc80003f26070 */
[----:B------:R-:W-:-:S04]  /*1340*/  SEL R8, R14, RZ, P1 ;  /* 0x000000ff0e087207 */ /* 0x000fc80000800000 */
[----:B------:R-:W-:Y:S01]  /*1350*/  IADD3 R9, PT, PT, R9, R27, -R8 ;  /* 0x0000001b09097210 */ /* 0x000fe20007ffe808 */
[C---:B------:R-:W-:Y:S02]  /*1360*/  VIADD R27, R13.reuse, 0x3 ;  /* 0x000000030d1b7836 */ /* 0x040fe40000000000 */
[----:B------:R-:W-:Y:S01]  /*1370*/  VIADD R13, R13, 0x4 ;  /* 0x000000040d0d7836 */ /* 0x000fe20000000000 */
[----:B------:R-:W-:Y:S02]  /*1380*/  ISETP.GE.U32.AND P1, PT, R9, R14, PT ;  /* 0x0000000e0900720c */ /* 0x000fe40003f26070 */
[----:B------:R-:W-:Y:S02]  /*1390*/  SHF.R.U32.HI R27, RZ, R27, R24 ;  /* 0x0000001bff1b7219 */ /* 0x000fe40000011618 */
[----:B------:R-:W-:Y:S02]  /*13a0*/  SEL R8, R14, RZ, P1 ;  /* 0x000000ff0e087207 */ /* 0x000fe40000800000 */
[----:B------:R-:W-:-:S02]  /*13b0*/  LOP3.LUT R27, R27, 0x1, RZ, 0xc0, !PT ;  /* 0x000000011b1b7812 */ /* 0x000fc400078ec0ff */
[----:B------:R-:W-:Y:S02]  /*13c0*/  IADD3 R9, PT, PT, R10, R9, -R8 ;  /* 0x000000090a097210 */ /* 0x000fe40007ffe808 */
[----:B------:R-:W-:Y:S02]  /*13d0*/  ISETP.NE.U32.AND P2, PT, R27, 0x1, PT ;  /* 0x000000011b00780c */ /* 0x000fe40003f45070 */
[----:B------:R-:W-:Y:S02]  /*13e0*/  ISETP.GE.U32.AND P1, PT, R9, R14, PT ;  /* 0x0000000e0900720c */ /* 0x000fe40003f26070 */
[----:B------:R-:W-:Y:S02]  /*13f0*/  SEL R11, R11, RZ, !P2 ;  /* 0x000000ff0b0b7207 */ /* 0x000fe40005000000 */
[----:B------:R-:W-:-:S04]  /*1400*/  SEL R8, R14, RZ, P1 ;  /* 0x000000ff0e087207 */ /* 0x000fc80000800000 */
[----:B------:R-:W-:-:S04]  /*1410*/  IADD3 R11, PT, PT, R11, R9, -R8 ;  /* 0x000000090b0b7210 */ /* 0x000fc80007ffe808 */
[----:B------:R-:W-:-:S04]  /*1420*/  ISETP.GE.U32.AND P1, PT, R11, R14, PT ;  /* 0x0000000e0b00720c */ /* 0x000fc80003f26070 */
[----:B------:R-:W-:-:S05]  /*1430*/  SEL R12, R14, RZ, P1 ;  /* 0x000000ff0e0c7207 */ /* 0x000fca0000800000 */
[----:B------:R-:W-:-:S07]  /*1440*/  IMAD.IADD R12, R11, 0x1, -R12 ;  /* 0x000000010b0c7824 */ /* 0x000fce00078e0a0c */
.L_x_26:
[----:B------:R-:W-:Y:S05]  /*1450*/  @!P0 BRA `(.L_x_25) ;  /* 0x00000000008c8947 */ /* 0x000fea0003800000 */
[----:B------:R-:W-:Y:S02]  /*1460*/  ISETP.NE.AND P1, PT, R20, RZ, PT ;  /* 0x000000ff1400720c */ /* 0x000fe40003f25270 */
[----:B------:R-:W-:-:S11]  /*1470*/  ISETP.NE.AND P0, PT, R16, RZ, PT ;  /* 0x000000ff1000720c */ /* 0x000fd60003f05270 */
[----:B------:R-:W-:Y:S05]  /*1480*/  @!P1 BRA `(.L_x_27) ;  /* 0x0000000000509947 */ /* 0x000fea0003800000 */
[C---:B------:R-:W-:Y:S01]  /*1490*/  LEA R8, R13.reuse, UR6, 0x2 ;  /* 0x000000060d087c11 */ /* 0x040fe2000f8e10ff */
[----:B0-----:R-:W0:Y:S01]  /*14a0*/  LDC R10, c[0x0][0x398] ;  /* 0x0000e600ff0a7b82 */ /* 0x001e220000000800 */
[--C-:B------:R-:W-:Y:S01]  /*14b0*/  SHF.R.U32.HI R11, RZ, R13, R24.reuse ;  /* 0x0000000dff0b7219 */ /* 0x100fe20000011618 */
[C---:B------:R-:W-:Y:S02]  /*14c0*/  VIADD R15, R13.reuse, 0x1 ;  /* 0x000000010d0f7836 */ /* 0x040fe40000000000 */
[----:B------:R-:W-:Y:S01]  /*14d0*/  VIADD R13, R13, 0x2 ;  /* 0x000000020d0d7836 */ /* 0x000fe20000000000 */
[----:B------:R-:W1:Y:S01]  /*14e0*/  LDS.64 R8, [R8] ;  /* 0x0000000008087984 */ /* 0x000e620000000a00 */
[----:B------:R-:W-:Y:S02]  /*14f0*/  LOP3.LUT R11, R11, 0x1, RZ, 0xc0, !PT ;  /* 0x000000010b0b7812 */ /* 0x000fe400078ec0ff */
[----:B------:R-:W-:Y:S02]  /*1500*/  SHF.R.U32.HI R15, RZ, R15, R24 ;  /* 0x0000000fff0f7219 */ /* 0x000fe40000011618 */
[----:B------:R-:W-:-:S02]  /*1510*/  ISETP.NE.U32.AND P1, PT, R11, 0x1, PT ;  /* 0x000000010b00780c */ /* 0x000fc40003f25070 */
[----:B------:R-:W-:-:S04]  /*1520*/  LOP3.LUT R15, R15, 0x1, RZ, 0xc0, !PT ;  /* 0x000000010f0f7812 */ /* 0x000fc800078ec0ff */
[----:B------:R-:W-:Y:S02]  /*1530*/  ISETP.NE.U32.AND P2, PT, R15, 0x1, PT ;  /* 0x000000010f00780c */ /* 0x000fe40003f45070 */
[----:B-1----:R-:W-:Y:S02]  /*1540*/  SEL R11, R8, RZ, !P1 ;  /* 0x000000ff080b7207 */ /* 0x002fe40004800000 */
[----:B------:R-:W-:-:S03]  /*1550*/  SEL R9, R9, RZ, !P2 ;  /* 0x000000ff09097207 */ /* 0x000fc60005000000 */
[----:B------:R-:W-:-:S05]  /*1560*/  IMAD.IADD R11, R12, 0x1, R11 ;  /* 0x000000010c0b7824 */ /* 0x000fca00078e020b */
[----:B0-----:R-:W-:-:S04]  /*1570*/  ISETP.GE.U32.AND P1, PT, R11, R10, PT ;  /* 0x0000000a0b00720c */ /* 0x001fc80003f26070 */
[----:B------:R-:W-:-:S04]  /*1580*/  SEL R8, R10, RZ, P1 ;  /* 0x000000ff0a087207 */ /* 0x000fc80000800000 */
[----:B------:R-:W-:-:S04]  /*1590*/  IADD3 R9, PT, PT, R9, R11, -R8 ;  /* 0x0000000b09097210 */ /* 0x000fc80007ffe808 */
[----:B------:R-:W-:-:S04]  /*15a0*/  ISETP.GE.U32.AND P1, PT, R9, R10, PT ;  /* 0x0000000a0900720c */ /* 0x000fc80003f26070 */
[----:B------:R-:W-:-:S05]  /*15b0*/  SEL R10, R10, RZ, P1 ;  /* 0x000000ff0a0a7207 */ /* 0x000fca0000800000 */
[----:B------:R-:W-:-:S07]  /*15c0*/  IMAD.IADD R12, R9, 0x1, -R10 ;  /* 0x00000001090c7824 */ /* 0x000fce00078e0a0a */
.L_x_27:
[----:B------:R-:W-:Y:S05]  /*15d0*/  @!P0 BRA `(.L_x_25) ;  /* 0x00000000002c8947 */ /* 0x000fea0003800000 */
[----:B------:R-:W-:Y:S01]  /*15e0*/  LEA R8, R13, UR6, 0x2 ;  /* 0x000000060d087c11 */ /* 0x000fe2000f8e10ff */
[----:B0-----:R-:W0:Y:S01]  /*15f0*/  LDC R10, c[0x0][0x398] ;  /* 0x0000e600ff0a7b82 */ /* 0x001e220000000800 */
[----:B------:R-:W-:-:S04]  /*1600*/  SHF.R.U32.HI R9, RZ, R13, R24 ;  /* 0x0000000dff097219 */ /* 0x000fc80000011618 */
[----:B------:R-:W1:Y:S01]  /*1610*/  LDS R8, [R8] ;  /* 0x0000000008087984 */ /* 0x000e620000000800 */
[----:B------:R-:W-:-:S04]  /*1620*/  LOP3.LUT R9, R9, 0x1, RZ, 0xc0, !PT ;  /* 0x0000000109097812 */ /* 0x000fc800078ec0ff */
[----:B------:R-:W-:-:S04]  /*1630*/  ISETP.NE.U32.AND P0, PT, R9, 0x1, PT ;  /* 0x000000010900780c */ /* 0x000fc80003f05070 */
[----:B-1----:R-:W-:-:S05]  /*1640*/  SEL R9, R8, RZ, !P0 ;  /* 0x000000ff08097207 */ /* 0x002fca0004000000 */
[----:B------:R-:W-:-:S05]  /*1650*/  IMAD.IADD R9, R12, 0x1, R9 ;  /* 0x000000010c097824 */ /* 0x000fca00078e0209 */
[----:B0-----:R-:W-:-:S04]  /*1660*/  ISETP.GE.U32.AND P0, PT, R9, R10, PT ;  /* 0x0000000a0900720c */ /* 0x001fc80003f06070 */
[----:B------:R-:W-:-:S05]  /*1670*/  SEL R12, R10, RZ, P0 ;  /* 0x000000ff0a0c7207 */ /* 0x000fca0000000000 */
[----:B------:R-:W-:-:S07]  /*1680*/  IMAD.IADD R12, R9, 0x1, -R12 ;  /* 0x00000001090c7824 */ /* 0x000fce00078e0a0c */
.L_x_25:
[----:B------:R-:W-:Y:S01]  /*1690*/  BAR.SYNC.DEFER_BLOCKING 0x0 ;  /* 0x0000000000007b1d */ /* 0x000fe20000010000 */
[----:B------:R-:W-:-:S06]  /*16a0*/  UIADD3 UR7, UPT, UPT, UR7, 0x1, URZ ;  /* 0x0000000107077890 */ /* 0x000fcc000fffe0ff */
[----:B------:R-:W-:Y:S01]  /*16b0*/  ISETP.NE.AND P0, PT, R22, UR7, PT ;  /* 0x0000000716007c0c */ /* 0x000fe2000bf05270 */
[----:B------:R1:W-:-:S12]  /*16c0*/  STS [R21], R12 ;  /* 0x0000000c15007388 */ /* 0x0003d80000000800 */
[----:B-1----:R-:W-:Y:S05]  /*16d0*/  @P0 BRA `(.L_x_28) ;  /* 0xfffffff4007c0947 */ /* 0x002fea000383ffff */
.L_x_22:
[----:B------:R-:W1:Y:S01]  /*16e0*/  LDC R24, c[0x0][0x380] ;  /* 0x0000e000ff187b82 */ /* 0x000e620000000800 */
[----:B------:R-:W-:Y:S01]  /*16f0*/  IMAD.MOV.U32 R13, RZ, RZ, RZ ;  /* 0x000000ffff0d7224 */ /* 0x000fe200078e00ff */
[----:B-1----:R-:W-:-:S13]  /*1700*/  ISETP.GE.AND P0, PT, R24, 0x2, PT ;  /* 0x000000021800780c */ /* 0x002fda0003f06270 */
[----:B------:R-:W-:Y:S05]  /*1710*/  @!P0 BRA `(.L_x_29) ;  /* 0x0000000400f88947 */ /* 0x000fea0003800000 */
[----:B------:R-:W-:Y:S02]  /*1720*/  ISETP.GE.U32.AND P0, PT, R2, 0x7, PT ;  /* 0x000000070200780c */ /* 0x000fe40003f06070 */
[----:B------:R-:W-:-:S11]  /*1730*/  CS2R R12, SRZ ;  /* 0x00000000000c7805 */ /* 0x000fd6000001ff00 */
[----:B------:R-:W-:Y:S05]  /*1740*/  @!P0 BRA `(.L_x_30) ;  /* 0x0000000000cc8947 */ /* 0x000fea0003800000 */
[----:B------:R-:W-:Y:S01]  /*1750*/  IMAD.MOV.U32 R13, RZ, RZ, RZ ;  /* 0x000000ffff0d7224 */ /* 0x000fe200078e00ff */
[----:B------:R-:W-:-:S06]  /*1760*/  UMOV UR4, URZ ;  /* 0x000000ff00047c82 */ /* 0x000fcc0008000000 */
.L_x_31:
[----:B------:R-:W-:Y:S01]  /*1770*/  ULEA UR10, UR4, UR5, 0x2 ;  /* 0x00000005040a7291 */ /* 0x000fe2000f8e10ff */
[----:B------:R-:W1:Y:S01]  /*1780*/  LDC R26, c[0x0][0x398] ;  /* 0x0000e600ff1a7b82 */ /* 0x000e620000000800 */
[----:B------:R-:W-:Y:S02]  /*1790*/  ULEA UR7, UR4, UR6, 0x2 ;  /* 0x0000000604077291 */ /* 0x000fe4000f8e10ff */
[----:B------:R-:W-:-:S05]  /*17a0*/  UIADD3 UR4, UPT, UPT, UR4, 0x8, URZ ;  /* 0x0000000804047890 */ /* 0x000fca000fffe0ff */
[----:B------:R-:W-:Y:S01]  /*17b0*/  LDS R12, [UR10] ;  /* 0x0000000aff0c7984 */ /* 0x000fe20008000800 */
[----:B------:R-:W-:-:S03]  /*17c0*/  ISETP.NE.AND P1, PT, R18, UR4, PT ;  /* 0x0000000412007c0c */ /* 0x000fc6000bf25270 */
[----:B0-----:R-:W0:Y:S04]  /*17d0*/  LDS.128 R8, [UR7] ;  /* 0x00000007ff087984 */ /* 0x001e280008000c00 */
[----:B------:R-:W2:Y:S04]  /*17e0*/  LDS R14, [UR10+0x4] ;  /* 0x0000040aff0e7984 */ /* 0x000ea80008000800 */
[----:B------:R-:W3:Y:S01]  /*17f0*/  LDS R15, [UR10+0x8] ;  /* 0x0000080aff0f7984 */ /* 0x000ee20008000800 */
[----:B0-----:R-:W-:-:S05]  /*1800*/  IMAD R13, R8, R12, R13 ;  /* 0x0000000c080d7224 */ /* 0x001fca00078e020d */
[----:B-1----:R-:W-:-:S04]  /*1810*/  ISETP.GE.U32.AND P0, PT, R13, R26, PT ;  /* 0x0000001a0d00720c */ /* 0x002fc80003f06070 */
[----:B------:R-:W-:-:S05]  /*1820*/  SEL R8, R26, RZ, P0 ;  /* 0x000000ff1a087207 */ /* 0x000fca0000000000 */
[----:B------:R-:W-:-:S04]  /*1830*/  IMAD.IADD R8, R13, 0x1, -R8 ;  /* 0x000000010d087824 */ /* 0x000fc800078e0a08 */
[----:B--2---:R-:W-:Y:S02]  /*1840*/  IMAD R9, R14, R9, R8 ;  /* 0x000000090e097224 */ /* 0x004fe400078e0208 */
[----:B------:R-:W0:Y:S03]  /*1850*/  LDS R8, [UR10+0xc] ;  /* 0x00000c0aff087984 */ /* 0x000e260008000800 */
[----:B------:R-:W-:-:S04]  /*1860*/  ISETP.GE.U32.AND P0, PT, R9, R26, PT ;  /* 0x0000001a0900720c */ /* 0x000fc80003f06070 */
[----:B------:R-:W-:-:S05]  /*1870*/  SEL R12, R26, RZ, P0 ;  /* 0x000000ff1a0c7207 */ /* 0x000fca0000000000 */
[----:B------:R-:W-:Y:S02]  /*1880*/  IMAD.IADD R12, R9, 0x1, -R12 ;  /* 0x00000001090c7824 */ /* 0x000fe400078e0a0c */
[----:B------:R-:W-:Y:S02]  /*1890*/  LDS R9, [UR10+0x10] ;  /* 0x0000100aff097984 */ /* 0x000fe40008000800 */
[----:B---3--:R-:W-:-:S05]  /*18a0*/  IMAD R15, R15, R10, R12 ;  /* 0x0000000a0f0f7224 */ /* 0x008fca00078e020c */
[----:B------:R-:W-:-:S04]  /*18b0*/  ISETP.GE.U32.AND P0, PT, R15, R26, PT ;  /* 0x0000001a0f00720c */ /* 0x000fc80003f06070 */
[----:B------:R-:W-:-:S05]  /*18c0*/  SEL R10, R26, RZ, P0 ;  /* 0x000000ff1a0a7207 */ /* 0x000fca0000000000 */
[----:B------:R-:W-:Y:S02]  /*18d0*/  IMAD.IADD R10, R15, 0x1, -R10 ;  /* 0x000000010f0a7824 */ /* 0x000fe400078e0a0a */
[----:B------:R-:W1:Y:S02]  /*18e0*/  LDS.128 R12, [UR7+0x10] ;  /* 0x00001007ff0c7984 */ /* 0x000e640008000c00 */
[----:B0-----:R-:W-:Y:S02]  /*18f0*/  IMAD R11, R8, R11, R10 ;  /* 0x0000000b080b7224 */ /* 0x001fe400078e020a */
[----:B------:R-:W0:Y:S03]  /*1900*/  LDS R8, [UR10+0x14] ;  /* 0x0000140aff087984 */ /* 0x000e260008000800 */
[----:B------:R-:W-:-:S04]  /*1910*/  ISETP.GE.U32.AND P0, PT, R11, R26, PT ;  /* 0x0000001a0b00720c */ /* 0x000fc80003f06070 */
[----:B------:R-:W-:-:S05]  /*1920*/  SEL R10, R26, RZ, P0 ;  /* 0x000000ff1a0a7207 */ /* 0x000fca0000000000 */
[----:B------:R-:W-:Y:S02]  /*1930*/  IMAD.IADD R10, R11, 0x1, -R10 ;  /* 0x000000010b0a7824 */ /* 0x000fe400078e0a0a */
[----:B------:R-:W2:Y:S02]  /*1940*/  LDS R11, [UR10+0x18] ;  /* 0x0000180aff0b7984 */ /* 0x000ea40008000800 */
[----:B-1----:R-:W-:-:S05]  /*1950*/  IMAD R9, R12, R9, R10 ;  /* 0x000000090c097224 */ /* 0x002fca00078e020a */
[----:B------:R-:W-:-:S04]  /*1960*/  ISETP.GE.U32.AND P0, PT, R9, R26, PT ;  /* 0x0000001a0900720c */ /* 0x000fc80003f06070 */
[----:B------:R-:W-:-:S05]  /*1970*/  SEL R10, R26, RZ, P0 ;  /* 0x000000ff1a0a7207 */ /* 0x000fca0000000000 */
[----:B------:R-:W-:Y:S02]  /*1980*/  IMAD.IADD R9, R9, 0x1, -R10 ;  /* 0x0000000109097824 */ /* 0x000fe400078e0a0a */
[----:B------:R-:W1:Y:S02]  /*1990*/  LDS R10, [UR10+0x1c] ;  /* 0x00001c0aff0a7984 */ /* 0x000e640008000800 */
[----:B0-----:R-:W-:-:S05]  /*19a0*/  IMAD R9, R8, R13, R9 ;  /* 0x0000000d08097224 */ /* 0x001fca00078e0209 */
[----:B------:R-:W-:-:S04]  /*19b0*/  ISETP.GE.U32.AND P0, PT, R9, R26, PT ;  /* 0x0000001a0900720c */ /* 0x000fc80003f06070 */
[----:B------:R-:W-:-:S05]  /*19c0*/  SEL R8, R26, RZ, P0 ;  /* 0x000000ff1a087207 */ /* 0x000fca0000000000 */
[----:B------:R-:W-:-:S04]  /*19d0*/  IMAD.IADD R8, R9, 0x1, -R8 ;  /* 0x0000000109087824 */ /* 0x000fc800078e0a08 */
[----:B--2---:R-:W-:-:S05]  /*19e0*/  IMAD R11, R11, R14, R8 ;  /* 0x0000000e0b0b7224 */ /* 0x004fca00078e0208 */
[----:B------:R-:W-:-:S04]  /*19f0*/  ISETP.GE.U32.AND P0, PT, R11, R26, PT ;  /* 0x0000001a0b00720c */ /* 0x000fc80003f06070 */
[----:B------:R-:W-:-:S05]  /*1a00*/  SEL R8, R26, RZ, P0 ;  /* 0x000000ff1a087207 */ /* 0x000fca0000000000 */
[----:B------:R-:W-:-:S04]  /*1a10*/  IMAD.IADD R8, R11, 0x1, -R8 ;  /* 0x000000010b087824 */ /* 0x000fc800078e0a08 */
[----:B-1----:R-:W-:-:S05]  /*1a20*/  IMAD R15, R10, R15, R8 ;  /* 0x0000000f0a0f7224 */ /* 0x002fca00078e0208 */
[----:B------:R-:W-:-:S04]  /*1a30*/  ISETP.GE.U32.AND P0, PT, R15, R26, PT ;  /* 0x0000001a0f00720c */ /* 0x000fc80003f06070 */
[----:B------:R-:W-:-:S05]  /*1a40*/  SEL R26, R26, RZ, P0 ;  /* 0x000000ff1a1a7207 */ /* 0x000fca0000000000 */
[----:B------:R-:W-:Y:S01]  /*1a50*/  IMAD.IADD R13, R15, 0x1, -R26 ;  /* 0x000000010f0d7824 */ /* 0x000fe200078e0a1a */
[----:B------:R-:W-:Y:S06]  /*1a60*/  @P1 BRA `(.L_x_31) ;  /* 0xfffffffc00401947 */ /* 0x000fec000383ffff */
[----:B------:R-:W-:-:S07]  /*1a70*/  IMAD.MOV.U32 R12, RZ, RZ, R18 ;  /* 0x000000ffff0c7224 */ /* 0x000fce00078e0012 */
.L_x_30:
[----:B------:R-:W-:-:S13]  /*1a80*/  ISETP.NE.AND P0, PT, R17, RZ, PT ;  /* 0x000000ff1100720c */ /* 0x000fda0003f05270 */
[----:B------:R-:W-:Y:S05]  /*1a90*/  @!P0 BRA `(.L_x_29) ;  /* 0x0000000400188947 */ /* 0x000fea0003800000 */
[----:B------:R-:W-:Y:S02]  /*1aa0*/  ISETP.GE.U32.AND P1, PT, R19, 0x3, PT ;  /* 0x000000031300780c */ /* 0x000fe40003f26070 */
[----:B------:R-:W-:-:S11]  /*1ab0*/  ISETP.NE.AND P0, PT, R7, RZ, PT ;  /* 0x000000ff0700720c */ /* 0x000fd60003f05270 */
[----:B------:R-:W-:Y:S05]  /*1ac0*/  @!P1 BRA `(.L_x_32) ;  /* 0x0000000000789947 */ /* 0x000fea0003800000 */
[----:B------:R-:W1:Y:S01]  /*1ad0*/  S2UR UR5, SR_CgaCtaId ;  /* 0x00000000000579c3 */ /* 0x000e620000008800 */
[----:B------:R-:W-:Y:S01]  /*1ae0*/  UMOV UR4, 0x400 ;  /* 0x0000040000047882 */ /* 0x000fe20000000000 */
[----:B------:R-:W-:Y:S01]  /*1af0*/  LEA R27, R12, UR6, 0x2 ;  /* 0x000000060c1b7c11 */ /* 0x000fe2000f8e10ff */
[----:B------:R-:W-:-:S04]  /*1b00*/  UIADD3 UR4, UPT, UPT, UR4, 0x7c, URZ ;  /* 0x0000007c04047890 */ /* 0x000fc8000fffe0ff */
[----:B------:R-:W-:Y:S01]  /*1b10*/  LDS.64 R8, [R27] ;  /* 0x000000001b087984 */ /* 0x000fe20000000a00 */
[----:B------:R-:W2:Y:S01]  /*1b20*/  LDC R14, c[0x0][0x398] ;  /* 0x0000e600ff0e7b82 */ /* 0x000ea20000000800 */
[----:B-1----:R-:W-:-:S06]  /*1b30*/  ULEA UR5, UR5, UR4, 0x18 ;  /* 0x0000000405057291 */ /* 0x002fcc000f8ec0ff */
[C---:B------:R-:W-:Y:S01]  /*1b40*/  LEA R15, R12.reuse, UR5, 0x2 ;  /* 0x000000050c0f7c11 */ /* 0x040fe2000f8e10ff */
[----:B------:R-:W-:-:S04]  /*1b50*/  VIADD R12, R12, 0x4 ;  /* 0x000000040c0c7836 */ /* 0x000fc80000000000 */
[----:B0-----:R-:W0:Y:S04]  /*1b60*/  LDS R10, [R15] ;  /* 0x000000000f0a7984 */ /* 0x001e280000000800 */
[----:B------:R-:W1:Y:S01]  /*1b70*/  LDS R26, [R15+0x4] ;  /* 0x000004000f1a7984 */ /* 0x000e620000000800 */
[----:B0-----:R-:W-:-:S03]  /*1b80*/  IMAD R13, R8, R10, R13 ;  /* 0x0000000a080d7224 */ /* 0x001fc600078e020d */
[----:B------:R-:W-:Y:S02]  /*1b90*/  LDS.64 R10, [R27+0x8] ;  /* 0x000008001b0a7984 */ /* 0x000fe40000000a00 */
[----:B--2---:R-:W-:-:S04]  /*1ba0*/  ISETP.GE.U32.AND P1, PT, R13, R14, PT ;  /* 0x0000000e0d00720c */ /* 0x004fc80003f26070 */
[----:B------:R-:W-:-:S05]  /*1bb0*/  SEL R8, R14, RZ, P1 ;  /* 0x000000ff0e087207 */ /* 0x000fca0000800000 */
[----:B------:R-:W-:Y:S02]  /*1bc0*/  IMAD.IADD R28, R13, 0x1, -R8 ;  /* 0x000000010d1c7824 */ /* 0x000fe400078e0a08 */
[----:B------:R-:W0:Y:S02]  /*1bd0*/  LDS R13, [R15+0x8] ;  /* 0x000008000f0d7984 */ /* 0x000e240000000800 */
[----:B-1----:R-:W-:Y:S02]  /*1be0*/  IMAD R9, R26, R9, R28 ;  /* 0x000000091a097224 */ /* 0x002fe400078e021c */
[----:B------:R-:W1:Y:S03]  /*1bf0*/  LDS R8, [R15+0xc] ;  /* 0x00000c000f087984 */ /* 0x000e660000000800 */
[----:B------:R-:W-:-:S04]  /*1c00*/  ISETP.GE.U32.AND P1, PT, R9, R14, PT ;  /* 0x0000000e0900720c */ /* 0x000fc80003f26070 */
[----:B------:R-:W-:-:S05]  /*1c10*/  SEL R26, R14, RZ, P1 ;  /* 0x000000ff0e1a7207 */ /* 0x000fca0000800000 */
[----:B------:R-:W-:-:S04]  /*1c20*/  IMAD.IADD R26, R9, 0x1, -R26 ;  /* 0x00000001091a7824 */ /* 0x000fc800078e0a1a */
[----:B0-----:R-:W-:-:S05]  /*1c30*/  IMAD R13, R10, R13, R26 ;  /* 0x0000000d0a0d7224 */ /* 0x001fca00078e021a */
[----:B------:R-:W-:-:S04]  /*1c40*/  ISETP.GE.U32.AND P1, PT, R13, R14, PT ;  /* 0x0000000e0d00720c */ /* 0x000fc80003f26070 */
[----:B------:R-:W-:-:S05]  /*1c50*/  SEL R10, R14, RZ, P1 ;  /* 0x000000ff0e0a7207 */ /* 0x000fca0000800000 */
[----:B------:R-:W-:-:S04]  /*1c60*/  IMAD.IADD R10, R13, 0x1, -R10 ;  /* 0x000000010d0a7824 */ /* 0x000fc800078e0a0a */
[----:B-1----:R-:W-:-:S05]  /*1c70*/  IMAD R11, R8, R11, R10 ;  /* 0x0000000b080b7224 */ /* 0x002fca00078e020a */
[----:B------:R-:W-:-:S04]  /*1c80*/  ISETP.GE.U32.AND P1, PT, R11, R14, PT ;  /* 0x0000000e0b00720c */ /* 0x000fc80003f26070 */
[----:B------:R-:W-:-:S05]  /*1c90*/  SEL R14, R14, RZ, P1 ;  /* 0x000000ff0e0e7207 */ /* 0x000fca0000800000 */
[----:B------:R-:W-:-:S07]  /*1ca0*/  IMAD.IADD R13, R11, 0x1, -R14 ;  /* 0x000000010b0d7824 */ /* 0x000fce00078e0a0e */
.L_x_32:
[----:B------:R-:W-:Y:S05]  /*1cb0*/  @!P0 BRA `(.L_x_29) ;  /* 0x0000000000908947 */ /* 0x000fea0003800000 */
[----:B------:R-:W-:Y:S02]  /*1cc0*/  ISETP.NE.AND P1, PT, R20, RZ, PT ;  /* 0x000000ff1400720c */ /* 0x000fe40003f25270 */
[----:B------:R-:W-:-:S11]  /*1cd0*/  ISETP.NE.AND P0, PT, R16, RZ, PT ;  /* 0x000000ff1000720c */ /* 0x000fd60003f05270 */
[----:B------:R-:W-:Y:S05]  /*1ce0*/  @!P1 BRA `(.L_x_33) ;  /* 0x00000000004c9947 */ /* 0x000fea0003800000 */
[----:B------:R-:W1:Y:S01]  /*1cf0*/  S2UR UR5, SR_CgaCtaId ;  /* 0x00000000000579c3 */ /* 0x000e620000008800 */
[----:B------:R-:W-:Y:S01]  /*1d00*/  UMOV UR4, 0x400 ;  /* 0x0000040000047882 */ /* 0x000fe20000000000 */
[----:B------:R-:W-:Y:S01]  /*1d10*/  LEA R8, R12, UR6, 0x2 ;  /* 0x000000060c087c11 */ /* 0x000fe2000f8e10ff */
[----:B------:R-:W-:-:S05]  /*1d20*/  UIADD3 UR4, UPT, UPT, UR4, 0x7c, URZ ;  /* 0x0000007c04047890 */ /* 0x000fca000fffe0ff */
[----:B------:R-:W-:Y:S01]  /*1d30*/  LDS.64 R8, [R8] ;  /* 0x0000000008087984 */ /* 0x000fe20000000a00 */
[----:B------:R-:W2:Y:S01]  /*1d40*/  LDC R14, c[0x0][0x398] ;  /* 0x0000e600ff0e7b82 */ /* 0x000ea20000000800 */
[----:B-1----:R-:W-:-:S06]  /*1d50*/  ULEA UR5, UR5, UR4, 0x18 ;  /* 0x0000000405057291 */ /* 0x002fcc000f8ec0ff */
[C---:B0-----:R-:W-:Y:S01]  /*1d60*/  LEA R10, R12.reuse, UR5, 0x2 ;  /* 0x000000050c0a7c11 */ /* 0x041fe2000f8e10ff */
[----:B------:R-:W-:-:S04]  /*1d70*/  VIADD R12, R12, 0x2 ;  /* 0x000000020c0c7836 */ /* 0x000fc80000000000 */
[----:B------:R-:W0:Y:S04]  /*1d80*/  LDS R11, [R10] ;  /* 0x000000000a0b7984 */ /* 0x000e280000000800 */
[----:B------:R-:W1:Y:S01]  /*1d90*/  LDS R15, [R10+0x4] ;  /* 0x000004000a0f7984 */ /* 0x000e620000000800 */
[----:B0-----:R-:W-:-:S05]  /*1da0*/  IMAD R11, R8, R11, R13 ;  /* 0x0000000b080b7224 */ /* 0x001fca00078e020d */
[----:B--2---:R-:W-:-:S04]  /*1db0*/  ISETP.GE.U32.AND P1, PT, R11, R14, PT ;  /* 0x0000000e0b00720c */ /* 0x004fc80003f26070 */
[----:B------:R-:W-:-:S05]  /*1dc0*/  SEL R26, R14, RZ, P1 ;  /* 0x000000ff0e1a7207 */ /* 0x000fca0000800000 */
[----:B------:R-:W-:-:S04]  /*1dd0*/  IMAD.IADD R26, R11, 0x1, -R26 ;  /* 0x000000010b1a7824 */ /* 0x000fc800078e0a1a */
[----:B-1----:R-:W-:-:S05]  /*1de0*/  IMAD R9, R15, R9, R26 ;  /* 0x000000090f097224 */ /* 0x002fca00078e021a */
[----:B------:R-:W-:-:S04]  /*1df0*/  ISETP.GE.U32.AND P1, PT, R9, R14, PT ;  /* 0x0000000e0900720c */ /* 0x000fc80003f26070 */
[----:B------:R-:W-:-:S05]  /*1e00*/  SEL R14, R14, RZ, P1 ;  /* 0x000000ff0e0e7207 */ /* 0x000fca0000800000 */
[----:B------:R-:W-:-:S07]  /*1e10*/  IMAD.IADD R13, R9, 0x1, -R14 ;  /* 0x00000001090d7824 */ /* 0x000fce00078e0a0e */
.L_x_33:
[----:B------:R-:W-:Y:S05]  /*1e20*/  @!P0 BRA `(.L_x_29) ;  /* 0x0000000000348947 */ /* 0x000fea0003800000 */
[----:B------:R-:W1:Y:S01]  /*1e30*/  S2UR UR5, SR_CgaCtaId ;  /* 0x00000000000579c3 */ /* 0x000e620000008800 */
[----:B------:R-:W-:Y:S01]  /*1e40*/  UMOV UR4, 0x400 ;  /* 0x0000040000047882 */ /* 0x000fe20000000000 */
[----:B------:R-:W-:Y:S01]  /*1e50*/  LEA R8, R12, UR6, 0x2 ;  /* 0x000000060c087c11 */ /* 0x000fe2000f8e10ff */
[----:B------:R-:W-:-:S05]  /*1e60*/  UIADD3 UR4, UPT, UPT, UR4, 0x7c, URZ ;  /* 0x0000007c04047890 */ /* 0x000fca000fffe0ff */
[----:B------:R-:W-:Y:S01]  /*1e70*/  LDS R8, [R8] ;  /* 0x0000000008087984 */ /* 0x000fe20000000800 */
[----:B0-----:R-:W0:Y:S01]  /*1e80*/  LDC R10, c[0x0][0x398] ;  /* 0x0000e600ff0a7b82 */ /* 0x001e220000000800 */
[----:B-1----:R-:W-:-:S06]  /*1e90*/  ULEA UR5, UR5, UR4, 0x18 ;  /* 0x0000000405057291 */ /* 0x002fcc000f8ec0ff */
[----:B------:R-:W-:-:S06]  /*1ea0*/  LEA R9, R12, UR5, 0x2 ;  /* 0x000000050c097c11 */ /* 0x000fcc000f8e10ff */
[----:B------:R-:W1:Y:S02]  /*1eb0*/  LDS R9, [R9] ;  /* 0x0000000009097984 */ /* 0x000e640000000800 */
[----:B-1----:R-:W-:-:S05]  /*1ec0*/  IMAD R13, R8, R9, R13 ;  /* 0x00000009080d7224 */ /* 0x002fca00078e020d */
[----:B0-----:R-:W-:-:S04]  /*1ed0*/  ISETP.GE.U32.AND P0, PT, R13, R10, PT ;  /* 0x0000000a0d00720c */ /* 0x001fc80003f06070 */
[----:B------:R-:W-:-:S05]  /*1ee0*/  SEL R10, R10, RZ, P0 ;  /* 0x000000ff0a0a7207 */ /* 0x000fca0000000000 */
[----:B------:R-:W-:-:S07]  /*1ef0*/  IMAD.IADD R13, R13, 0x1, -R10 ;  /* 0x000000010d0d7824 */ /* 0x000fce00078e0a0a */
.L_x_29:
[----:B------:R1:W2:Y:S01]  /*1f00*/  POPC R9, R6 ;  /* 0x0000000600097309 */ /* 0x0002a20000000000 */
[----:B0-----:R-:W0:Y:S01]  /*1f10*/  LDC R10, c[0x0][0x398] ;  /* 0x0000e600ff0a7b82 */ /* 0x001e220000000800 */
[----:B------:R-:W-:Y:S01]  /*1f20*/  ISETP.NE.AND P1, PT, R13, RZ, PT ;  /* 0x000000ff0d00720c */ /* 0x000fe20003f25270 */
[----:B------:R-:W-:Y:S02]  /*1f30*/  VIADD R4, R4, 0x1 ;  /* 0x0000000104047836 */ /* 0x000fe40000000000 */
[----:B-1----:R-:W-:Y:S02]  /*1f40*/  IMAD.IADD R6, R3, 0x1, R6 ;  /* 0x0000000103067824 */ /* 0x002fe400078e0206 */
[----:B--2---:R-:W-:-:S05]  /*1f50*/  IMAD.IADD R9, R24, 0x1, -R9 ;  /* 0x0000000118097824 */ /* 0x004fca00078e0a09 */
[----:B------:R-:W-:-:S04]  /*1f60*/  LOP3.LUT R9, R9, 0x1, RZ, 0xc0, !PT ;  /* 0x0000000109097812 */ /* 0x000fc800078ec0ff */
[----:B------:R-:W-:Y:S01]  /*1f70*/  ISETP.NE.U32.AND P0, PT, R9, 0x1, PT ;  /* 0x000000010900780c */ /* 0x000fe20003f05070 */
[----:B0-----:R-:W-:-:S12]  /*1f80*/  IMAD.IADD R8, R10, 0x1, -R13 ;  /* 0x000000010a087824 */ /* 0x001fd800078e0a0d */
[----:B------:R-:W-:Y:S02]  /*1f90*/  @P0 SEL R13, R8, RZ, P1 ;  /* 0x000000ff080d0207 */ /* 0x000fe40000800000 */
[----:B------:R-:W-:-:S03]  /*1fa0*/  SHF.R.U32.HI R8, RZ, R23, R4 ;  /* 0x00000017ff087219 */ /* 0x000fc60000011604 */
[----:B------:R-:W-:Y:S01]  /*1fb0*/  IMAD.IADD R5, R13, 0x1, R5 ;  /* 0x000000010d057824 */ /* 0x000fe200078e0205 */
[----:B------:R-:W-:-:S04]  /*1fc0*/  ISETP.NE.AND P1, PT, R8, RZ, PT ;  /* 0x000000ff0800720c */ /* 0x000fc80003f25270 */
[----:B------:R-:W-:-:S04]  /*1fd0*/  ISETP.GE.U32.AND P0, PT, R5, R10, PT ;  /* 0x0000000a0500720c */ /* 0x000fc80003f06070 */
[----:B------:R-:W-:-:S05]  /*1fe0*/  SEL R8, R10, RZ, P0 ;  /* 0x000000ff0a087207 */ /* 0x000fca0000000000 */
[----:B------:R-:W-:Y:S01]  /*1ff0*/  IMAD.IADD R5, R5, 0x1, -R8 ;  /* 0x0000000105057824 */ /* 0x000fe200078e0a08 */
[----:B------:R-:W-:Y:S06]  /*2000*/  @!P1 BRA `(.L_x_34) ;  /* 0xffffffe800f89947 */ /* 0x000fec000383ffff */
[----:B------:R-:W0:Y:S02]  /*2010*/  S2R R2, SR_TID.X ;  /* 0x0000000000027919 */ /* 0x000e240000002100 */
[----:B0-----:R-:W-:-:S13]  /*2020*/  ISETP.NE.AND P0, PT, R2, RZ, PT ;  /* 0x000000ff0200720c */ /* 0x001fda0003f05270 */
[----:B------:R-:W-:Y:S05]  /*2030*/  @P0 EXIT ;  /* 0x000000000000094d */ /* 0x000fea0003800000 */
[----:B------:R-:W0:Y:S02]  /*2040*/  LDC.64 R2, c[0x0][0x390] ;  /* 0x0000e400ff027b82 */ /* 0x000e240000000a00 */
[----:B0-----:R-:W-:-:S05]  /*2050*/  IMAD.WIDE.U32 R2, R0, 0x4, R2 ;  /* 0x0000000400027825 */ /* 0x001fca00078e0002 */
[----:B------:R-:W-:Y:S01]  /*2060*/  STG.E desc[UR8][R2.64], R5 ;  /* 0x0000000502007986 */ /* 0x000fe2000c101908 */
[----:B------:R-:W-:Y:S05]  /*2070*/  EXIT ;  /* 0x000000000000794d */ /* 0x000fea0003800000 */
.L_x_35:
        /* <DEDUP_REMOVED lines=16> */
.L_x_37:


//--------------------- .nv.shared._Z7sum_alliPiS_j --------------------------
	.section	.nv.shared._Z7sum_alliPiS_j,"aw",@nobits
	.sectionflags	@""
	.align	4
.nv.shared._Z7sum_alliPiS_j:
	.zero		5120


//--------------------- .nv.shared.reserved.0     --------------------------
	.section	.nv.shared.reserved.0,"aw",@nobits
	.weak		__nv_reservedSMEM_offset_0_alias
	.size		__nv_reservedSMEM_offset_0_alias, 0, 64
	.other		__nv_reservedSMEM_offset_0_alias,@"STO_CUDA_RESERVED_SHARED STV_DEFAULT"
__nv_reservedSMEM_offset_0_alias:
	.zero		0
	.zero		64


//--------------------- .nv.shared._Z11my_hamiltoniPiS_j --------------------------
	.section	.nv.shared._Z11my_hamiltoniPiS_j,"aw",@nobits
	.sectionflags	@""
	.align	4
.nv.shared._Z11my_hamiltoniPiS_j:
	.zero		1272


//--------------------- .nv.constant0._Z7sum_alliPiS_j --------------------------
	.section	.nv.constant0._Z7sum_alliPiS_j,"a",@progbits
	.sectionflags	@""
	.align	4
.nv.constant0._Z7sum_alliPiS_j:
	.zero		924


//--------------------- .nv.constant0._Z11my_hamiltoniPiS_j --------------------------
	.section	.nv.constant0._Z11my_hamiltoniPiS_j,"a",@progbits
	.sectionflags	@""
	.align	4
.nv.constant0._Z11my_hamiltoniPiS_j:
	.zero		924


//--------------------- SYMBOLS --------------------------

	.type		.nv.reservedSmem.offset0,@object
	.size		.nv.reservedSmem.offset0,0x4
	.type		.nv.reservedSmem.cap,@object
	.size		.nv.reservedSmem.cap,0x4
